// auto-generated by cutlass_sweep.gemm — config: {"arch": "sm_90", "cluster_m": 1, "cluster_n": 1, "dtype": "fp16", "dtype_b": "fp16", "layout": "nt", "stages": 0, "tile_k": 16, "tile_m": 512, "tile_n": 16}
#include "cutlass/cutlass.h"
#include "cutlass/gemm/collective/collective_builder.hpp"
#include "cutlass/gemm/device/gemm_universal_adapter.h"
#include "cutlass/gemm/kernel/gemm_universal.hpp"
#include "cutlass/epilogue/collective/collective_builder.hpp"

using ElemA = cutlass::half_t;
using ElemB = cutlass::half_t;
using ElemCD = cutlass::half_t;
using Acc  = float;
using TileShape    = cute::Shape<cute::_512, cute::_16, cute::_16>;
using ClusterShape = cute::Shape<cute::_1, cute::_1, cute::_1>;

using CollectiveEpilogue = typename cutlass::epilogue::collective::CollectiveBuilder<
    cutlass::arch::Sm90, cutlass::arch::OpClassTensorOp,
    TileShape, ClusterShape,
    cutlass::epilogue::collective::EpilogueTileAuto,
    Acc, Acc,
    ElemCD, cutlass::layout::RowMajor, 128 / cutlass::sizeof_bits<ElemCD>::value,
    ElemCD, cutlass::layout::RowMajor, 128 / cutlass::sizeof_bits<ElemCD>::value,
    cutlass::epilogue::collective::EpilogueScheduleAuto
  >::CollectiveOp;

using CollectiveMainloop = typename cutlass::gemm::collective::CollectiveBuilder<
    cutlass::arch::Sm90, cutlass::arch::OpClassTensorOp,
    ElemA, cutlass::layout::RowMajor, 128 / cutlass::sizeof_bits<ElemA>::value,
    ElemB, cutlass::layout::ColumnMajor, 128 / cutlass::sizeof_bits<ElemB>::value,
    Acc,
    TileShape, ClusterShape,
    cutlass::gemm::collective::StageCountAutoCarveout<static_cast<int>(sizeof(typename CollectiveEpilogue::SharedStorage))>,
    cutlass::gemm::collective::KernelScheduleAuto
  >::CollectiveOp;

using GemmKernel = cutlass::gemm::kernel::GemmUniversal<
    cute::Shape<int,int,int,int>,
    CollectiveMainloop,
    CollectiveEpilogue
>;
using Gemm = cutlass::gemm::device::GemmUniversalAdapter<GemmKernel>;

// Force the device kernel symbol into the cubin without needing a host main.
auto* _anchor = &cutlass::device_kernel<GemmKernel>;


// ===== COMPILED SASS (sm_90a) =====

	.target	sm_90a

	.elftype	@"ET_EXEC"


//--------------------- .note.nv.tkinfo           --------------------------
	.section	.note.nv.tkinfo,"",@"SHT_NOTE"
	.sectionflags	@"SHF_NOTE_NV_TKINFO"
	.tkinfo
        /*0018*/ 	.word	0x00000002
        /*0030*/ 	.string	""
        /*0030*/ 	.string	"ptxas"
        /*0030*/ 	.string	"Cuda compilation tools, release 13.0, V13.0.88"
        /*0030*/ 	.string	"Build cuda_13.0.r13.0/compiler.36424714_0"
        /*0030*/ 	.string	"-arch sm_90a -m 64 "



//--------------------- .note.nv.cuinfo           --------------------------
	.section	.note.nv.cuinfo,"",@"SHT_NOTE"
	.sectionflags	@"SHF_NOTE_NV_CUINFO"
        /*0018*/ 	.short	0x0002
        /*001a*/ 	.short	0x005a
        /*001c*/ 	.short	0x0082
	.zero		2


//--------------------- .nv.info                  --------------------------
	.section	.nv.info,"",@"SHT_CUDA_INFO"
	.align	4


	//----- nvinfo : EIATTR_REGCOUNT
	.align		4
        /*0000*/ 	.byte	0x04, 0x2f
        /*0002*/ 	.short	(.L_15 - .L_14)
	.align		4
.L_14:
        /*0004*/ 	.word	index@(_ZN7cutlass13device_kernelINS_4gemm6kernel13GemmUniversalIN4cute5tupleIJiiiiEEENS1_10collective13CollectiveMmaINS1_34MainloopSm90TmaGmmaWarpSpecializedILi13ENS5_IJNS4_1CILi1EEESB_SB_EEENS1_35KernelTmaWarpSpecializedCooperativeEEENS5_IJNSA_ILi512EEENSA_ILi16EEESG_EEENS_6half_tENS5_IJlSB_lEEESI_SJ_NS4_8TiledMMAINS4_8MMA_AtomIJNS4_4SM904GMMA25MMA_64x16x16_F32F16F16_SSILNSN_5MajorE0ELSP_0ELNSN_7ScaleInE1ELSQ_1EEEEEENS4_6LayoutINS5_IJNSA_ILi2EEESB_SB_EEENS5_IJSB_NSA_ILi0EEESW_EEEEENS5_IJNS4_10UnderscoreESZ_SZ_EEEEENS4_13SM90_TMA_LOADENS4_14ComposedLayoutINS4_7SwizzleILi1ELi4ELi3EEENS4_18smem_ptr_flag_bitsILi16EEENST_INS5_IJNSA_ILi8EEESG_EEENS5_IJSG_SB_EEEEEEEvNS4_8identityES12_S1C_vS1D_EENS_8epilogue10collective6detail29Sm90TmaWarpSpecializedAdapterINS1G_15DefaultEpilogueISI_SJ_SJ_NS1F_6thread17LinearCombinationISI_Li1EffLNS1K_9ScaleType4KindE0ELNS_15FloatRoundStyleE2ESI_EENS1_15EpilogueDefaultEEEEEvvEEEEvNT_6ParamsE)
        /*0008*/ 	.word	0x000000a8


	//----- nvinfo : EIATTR_FRAME_SIZE
	.align		4
.L_15:
        /*000c*/ 	.byte	0x04, 0x11
        /*000e*/ 	.short	(.L_17 - .L_16)
	.align		4
.L_16:
        /*0010*/ 	.word	index@(_ZN7cutlass13device_kernelINS_4gemm6kernel13GemmUniversalIN4cute5tupleIJiiiiEEENS1_10collective13CollectiveMmaINS1_34MainloopSm90TmaGmmaWarpSpecializedILi13ENS5_IJNS4_1CILi1EEESB_SB_EEENS1_35KernelTmaWarpSpecializedCooperativeEEENS5_IJNSA_ILi512EEENSA_ILi16EEESG_EEENS_6half_tENS5_IJlSB_lEEESI_SJ_NS4_8TiledMMAINS4_8MMA_AtomIJNS4_4SM904GMMA25MMA_64x16x16_F32F16F16_SSILNSN_5MajorE0ELSP_0ELNSN_7ScaleInE1ELSQ_1EEEEEENS4_6LayoutINS5_IJNSA_ILi2EEESB_SB_EEENS5_IJSB_NSA_ILi0EEESW_EEEEENS5_IJNS4_10UnderscoreESZ_SZ_EEEEENS4_13SM90_TMA_LOADENS4_14ComposedLayoutINS4_7SwizzleILi1ELi4ELi3EEENS4_18smem_ptr_flag_bitsILi16EEENST_INS5_IJNSA_ILi8EEESG_EEENS5_IJSG_SB_EEEEEEEvNS4_8identityES12_S1C_vS1D_EENS_8epilogue10collective6detail29Sm90TmaWarpSpecializedAdapterINS1G_15DefaultEpilogueISI_SJ_SJ_NS1F_6thread17LinearCombinationISI_Li1EffLNS1K_9ScaleType4KindE0ELNS_15FloatRoundStyleE2ESI_EENS1_15EpilogueDefaultEEEEEvvEEEEvNT_6ParamsE)
        /*0014*/ 	.word	0x00000000


	//----- nvinfo : EIATTR_MIN_STACK_SIZE
	.align		4
.L_17:
        /*0018*/ 	.byte	0x04, 0x12
        /*001a*/ 	.short	(.L_19 - .L_18)
	.align		4
.L_18:
        /*001c*/ 	.word	index@(_ZN7cutlass13device_kernelINS_4gemm6kernel13GemmUniversalIN4cute5tupleIJiiiiEEENS1_10collective13CollectiveMmaINS1_34MainloopSm90TmaGmmaWarpSpecializedILi13ENS5_IJNS4_1CILi1EEESB_SB_EEENS1_35KernelTmaWarpSpecializedCooperativeEEENS5_IJNSA_ILi512EEENSA_ILi16EEESG_EEENS_6half_tENS5_IJlSB_lEEESI_SJ_NS4_8TiledMMAINS4_8MMA_AtomIJNS4_4SM904GMMA25MMA_64x16x16_F32F16F16_SSILNSN_5MajorE0ELSP_0ELNSN_7ScaleInE1ELSQ_1EEEEEENS4_6LayoutINS5_IJNSA_ILi2EEESB_SB_EEENS5_IJSB_NSA_ILi0EEESW_EEEEENS5_IJNS4_10UnderscoreESZ_SZ_EEEEENS4_13SM90_TMA_LOADENS4_14ComposedLayoutINS4_7SwizzleILi1ELi4ELi3EEENS4_18smem_ptr_flag_bitsILi16EEENST_INS5_IJNSA_ILi8EEESG_EEENS5_IJSG_SB_EEEEEEEvNS4_8identityES12_S1C_vS1D_EENS_8epilogue10collective6detail29Sm90TmaWarpSpecializedAdapterINS1G_15DefaultEpilogueISI_SJ_SJ_NS1F_6thread17LinearCombinationISI_Li1EffLNS1K_9ScaleType4KindE0ELNS_15FloatRoundStyleE2ESI_EENS1_15EpilogueDefaultEEEEEvvEEEEvNT_6ParamsE)
        /*0020*/ 	.word	0x00000000
.L_19:


//--------------------- .nv.compat                --------------------------
	.section	.nv.compat,"",@"SHT_CUDA_COMPAT_INFO"
	.align	4
        /*0000*/ 	.byte	0x02, 0x09, 0x01, 0x00, 0x02, 0x02, 0x04, 0x00, 0x02, 0x05, 0x05, 0x00, 0x03, 0x07, 0x01, 0x01
        /*0010*/ 	.byte	0x02, 0x03, 0x01, 0x00, 0x02, 0x06, 0x01, 0x00, 0x04, 0x0b, 0x08, 0x00, 0x00, 0x00, 0x00, 0x00
        /*0020*/ 	.byte	0x00, 0x00, 0x00, 0x00


//--------------------- .nv.info._ZN7cutlass13device_kernelINS_4gemm6kernel13GemmUniversalIN4cute5tupleIJiiiiEEENS1_10collective13CollectiveMmaINS1_34MainloopSm90TmaGmmaWarpSpecializedILi13ENS5_IJNS4_1CILi1EEESB_SB_EEENS1_35KernelTmaWarpSpecializedCooperativeEEENS5_IJNSA_ILi512EEENSA_ILi16EEESG_EEENS_6half_tENS5_IJlSB_lEEESI_SJ_NS4_8TiledMMAINS4_8MMA_AtomIJNS4_4SM904GMMA25MMA_64x16x16_F32F16F16_SSILNSN_5MajorE0ELSP_0ELNSN_7ScaleInE1ELSQ_1EEEEEENS4_6LayoutINS5_IJNSA_ILi2EEESB_SB_EEENS5_IJSB_NSA_ILi0EEESW_EEEEENS5_IJNS4_10UnderscoreESZ_SZ_EEEEENS4_13SM90_TMA_LOADENS4_14ComposedLayoutINS4_7SwizzleILi1ELi4ELi3EEENS4_18smem_ptr_flag_bitsILi16EEENST_INS5_IJNSA_ILi8EEESG_EEENS5_IJSG_SB_EEEEEEEvNS4_8identityES12_S1C_vS1D_EENS_8epilogue10collective6detail29Sm90TmaWarpSpecializedAdapterINS1G_15DefaultEpilogueISI_SJ_SJ_NS1F_6thread17LinearCombinationISI_Li1EffLNS1K_9ScaleType4KindE0ELNS_15FloatRoundStyleE2ESI_EENS1_15EpilogueDefaultEEEEEvvEEEEvNT_6ParamsE --------------------------
	.section	.nv.info._ZN7cutlass13device_kernelINS_4gemm6kernel13GemmUniversalIN4cute5tupleIJiiiiEEENS1_10collective13CollectiveMmaINS1_34MainloopSm90TmaGmmaWarpSpecializedILi13ENS5_IJNS4_1CILi1EEESB_SB_EEENS1_35KernelTmaWarpSpecializedCooperativeEEENS5_IJNSA_ILi512EEENSA_ILi16EEESG_EEENS_6half_tENS5_IJlSB_lEEESI_SJ_NS4_8TiledMMAINS4_8MMA_AtomIJNS4_4SM904GMMA25MMA_64x16x16_F32F16F16_SSILNSN_5MajorE0ELSP_0ELNSN_7ScaleInE1ELSQ_1EEEEEENS4_6LayoutINS5_IJNSA_ILi2EEESB_SB_EEENS5_IJSB_NSA_ILi0EEESW_EEEEENS5_IJNS4_10UnderscoreESZ_SZ_EEEEENS4_13SM90_TMA_LOADENS4_14ComposedLayoutINS4_7SwizzleILi1ELi4ELi3EEENS4_18smem_ptr_flag_bitsILi16EEENST_INS5_IJNSA_ILi8EEESG_EEENS5_IJSG_SB_EEEEEEEvNS4_8identityES12_S1C_vS1D_EENS_8epilogue10collective6detail29Sm90TmaWarpSpecializedAdapterINS1G_15DefaultEpilogueISI_SJ_SJ_NS1F_6thread17LinearCombinationISI_Li1EffLNS1K_9ScaleType4KindE0ELNS_15FloatRoundStyleE2ESI_EENS1_15EpilogueDefaultEEEEEvvEEEEvNT_6ParamsE,"",@"SHT_CUDA_INFO"
	.sectionflags	@""
	.align	4


	//----- nvinfo : EIATTR_CUDA_API_VERSION
	.align		4
        /*0000*/ 	.byte	0x04, 0x37
        /*0002*/ 	.short	(.L_21 - .L_20)
.L_20:
        /*0004*/ 	.word	0x00000082


	//----- nvinfo : EIATTR_KPARAM_INFO
	.align		4
.L_21:
        /*0008*/ 	.byte	0x04, 0x17
        /*000a*/ 	.short	(.L_23 - .L_22)
.L_22:
        /*000c*/ 	.word	0x00000000
        /*0010*/ 	.short	0x0000
        /*0012*/ 	.short	0x0070
        /*0014*/ 	.byte	0x00, 0xf0, 0x01, 0x10


	//----- nvinfo : EIATTR_SPARSE_MMA_MASK
	.align		4
.L_23:
        /*0018*/ 	.byte	0x03, 0x50
        /*001a*/ 	.short	0x0000


	//----- nvinfo : EIATTR_MAXREG_COUNT
	.align		4
        /*001c*/ 	.byte	0x03, 0x1b
        /*001e*/ 	.short	0x00a8


	//----- nvinfo : EIATTR_NUM_BARRIERS
	.align		4
        /*0020*/ 	.byte	0x02, 0x4c
        /*0022*/ 	.byte	0x01
	.zero		1


	//----- nvinfo : EIATTR_EXTERNS
	.align		4
        /*0024*/ 	.byte	0x04, 0x0f
        /*0026*/ 	.short	(.L_25 - .L_24)


	//   ....[0]....
	.align		4
.L_24:
        /*0028*/ 	.word	index@(__assertfail)


	//----- nvinfo : EIATTR_MERCURY_ISA_VERSION
	.align		4
.L_25:
        /*002c*/ 	.byte	0x03, 0x5f
        /*002e*/ 	.short	0x0101


	//----- nvinfo : EIATTR_INT_WARP_WIDE_INSTR_OFFSETS
	.align		4
        /*0030*/ 	.byte	0x04, 0x31
        /*0032*/ 	.short	(.L_27 - .L_26)


	//   ....[0]....
.L_26:
        /*0034*/ 	.word	0x00000540


	//   ....[1]....
        /*0038*/ 	.word	0x00000550


	//   ....[2]....
        /*003c*/ 	.word	0x00000610


	//----- nvinfo : EIATTR_COOP_GROUP_MASK_REGIDS
	.align		4
.L_27:
        /*0040*/ 	.byte	0x04, 0x29
        /*0042*/ 	.short	(.L_29 - .L_28)


	//   ....[0]....
.L_28:
        /*0044*/ 	.word	0xffffffff


	//   ....[1]....
        /*0048*/ 	.word	0xffffffff


	//   ....[2]....
        /*004c*/ 	.word	0xffffffff


	//   ....[3]....
        /*0050*/ 	.word	0xffffffff


	//   ....[4]....
        /*0054*/ 	.word	0xffffffff


	//----- nvinfo : EIATTR_COOP_GROUP_INSTR_OFFSETS
	.align		4
.L_29:
        /*0058*/ 	.byte	0x04, 0x28
        /*005a*/ 	.short	(.L_31 - .L_30)


	//   ....[0]....
.L_30:
        /*005c*/ 	.word	0x00000060


	//   ....[1]....
        /*0060*/ 	.word	0x00000070


	//   ....[2]....
        /*0064*/ 	.word	0x00000130


	//   ....[3]....
        /*0068*/ 	.word	0x00000410


	//   ....[4]....
        /*006c*/ 	.word	0x000013a0


	//----- nvinfo : EIATTR_REG_RECONFIG
	.align		4
.L_31:
        /*0070*/ 	.byte	0x01, 0x54
	.zero		2


	//----- nvinfo : EIATTR_SYSCALL_OFFSETS
	.align		4
        /*0074*/ 	.byte	0x04, 0x46
        /*0076*/ 	.short	(.L_33 - .L_32)


	//   ....[0]....
.L_32:
        /*0078*/ 	.word	0x00001590


	//----- nvinfo : EIATTR_MBARRIER_INSTR_OFFSETS
	.align		4
.L_33:
        /*007c*/ 	.byte	0x04, 0x39
        /*007e*/ 	.short	(.L_35 - .L_34)


	//   ....[0]....
.L_34:
        /*0080*/ 	.word	0x00000250
        /*0084*/ 	.word	0x000000ff
        /*0088*/ 	.word	0x00000000
        /*008c*/ 	.short	0x0100
        /*008e*/ 	.byte	0x08
	.zero		1


	//   ....[1]....
        /*0090*/ 	.word	0x00000260
        /*0094*/ 	.word	0x000000ff
        /*0098*/ 	.word	0x00000068
        /*009c*/ 	.short	0x0100
        /*009e*/ 	.byte	0x08
	.zero		1


	//   ....[2]....
        /*00a0*/ 	.word	0x00000270
        /*00a4*/ 	.word	0x000000ff
        /*00a8*/ 	.word	0x00000008
        /*00ac*/ 	.short	0x0100
        /*00ae*/ 	.byte	0x08
	.zero		1


	//   ....[3]....
        /*00b0*/ 	.word	0x00000280
        /*00b4*/ 	.word	0x000000ff
        /*00b8*/ 	.word	0x00000070
        /*00bc*/ 	.short	0x0100
        /*00be*/ 	.byte	0x08
	.zero		1


	//   ....[4]....
        /*00c0*/ 	.word	0x00000290
        /*00c4*/ 	.word	0x000000ff
        /*00c8*/ 	.word	0x00000010
        /*00cc*/ 	.short	0x0100
        /*00ce*/ 	.byte	0x08
	.zero		1


	//   ....[5]....
        /*00d0*/ 	.word	0x000002a0
        /*00d4*/ 	.word	0x000000ff
        /*00d8*/ 	.word	0x00000078
        /*00dc*/ 	.short	0x0100
        /*00de*/ 	.byte	0x08
	.zero		1


	//   ....[6]....
        /*00e0*/ 	.word	0x000002b0
        /*00e4*/ 	.word	0x000000ff
        /*00e8*/ 	.word	0x00000018
        /*00ec*/ 	.short	0x0100
        /*00ee*/ 	.byte	0x08
	.zero		1


	//   ....[7]....
        /*00f0*/ 	.word	0x000002c0
        /*00f4*/ 	.word	0x000000ff
        /*00f8*/ 	.word	0x00000080
        /*00fc*/ 	.short	0x0100
        /*00fe*/ 	.byte	0x08
	.zero		1


	//   ....[8]....
        /*0100*/ 	.word	0x000002d0
        /*0104*/ 	.word	0x000000ff
        /*0108*/ 	.word	0x00000020
        /*010c*/ 	.short	0x0100
        /*010e*/ 	.byte	0x08
	.zero		1


	//   ....[9]....
        /*0110*/ 	.word	0x000002e0
        /*0114*/ 	.word	0x000000ff
        /*0118*/ 	.word	0x00000088
        /*011c*/ 	.short	0x0100
        /*011e*/ 	.byte	0x08
	.zero		1


	//   ....[10]....
        /*0120*/ 	.word	0x000002f0
        /*0124*/ 	.word	0x000000ff
        /*0128*/ 	.word	0x00000028
        /*012c*/ 	.short	0x0100
        /*012e*/ 	.byte	0x08
	.zero		1


	//   ....[11]....
        /*0130*/ 	.word	0x00000300
        /*0134*/ 	.word	0x000000ff
        /*0138*/ 	.word	0x00000090
        /*013c*/ 	.short	0x0100
        /*013e*/ 	.byte	0x08
	.zero		1


	//   ....[12]....
        /*0140*/ 	.word	0x00000310
        /*0144*/ 	.word	0x000000ff
        /*0148*/ 	.word	0x00000030
        /*014c*/ 	.short	0x0100
        /*014e*/ 	.byte	0x08
	.zero		1


	//   ....[13]....
        /*0150*/ 	.word	0x00000320
        /*0154*/ 	.word	0x000000ff
        /*0158*/ 	.word	0x00000098
        /*015c*/ 	.short	0x0100
        /*015e*/ 	.byte	0x08
	.zero		1


	//   ....[14]....
        /*0160*/ 	.word	0x00000330
        /*0164*/ 	.word	0x000000ff
        /*0168*/ 	.word	0x00000038
        /*016c*/ 	.short	0x0100
        /*016e*/ 	.byte	0x08
	.zero		1


	//   ....[15]....
        /*0170*/ 	.word	0x00000340
        /*0174*/ 	.word	0x000000ff
        /*0178*/ 	.word	0x000000a0
        /*017c*/ 	.short	0x0100
        /*017e*/ 	.byte	0x08
	.zero		1


	//   ....[16]....
        /*0180*/ 	.word	0x00000350
        /*0184*/ 	.word	0x000000ff
        /*0188*/ 	.word	0x00000040
        /*018c*/ 	.short	0x0100
        /*018e*/ 	.byte	0x08
	.zero		1


	//   ....[17]....
        /*0190*/ 	.word	0x00000360
        /*0194*/ 	.word	0x000000ff
        /*0198*/ 	.word	0x000000a8
        /*019c*/ 	.short	0x0100
        /*019e*/ 	.byte	0x08
	.zero		1


	//   ....[18]....
        /*01a0*/ 	.word	0x00000370
        /*01a4*/ 	.word	0x000000ff
        /*01a8*/ 	.word	0x00000048
        /*01ac*/ 	.short	0x0100
        /*01ae*/ 	.byte	0x08
	.zero		1


	//   ....[19]....
        /*01b0*/ 	.word	0x00000380
        /*01b4*/ 	.word	0x000000ff
        /*01b8*/ 	.word	0x000000b0
        /*01bc*/ 	.short	0x0100
        /*01be*/ 	.byte	0x08
	.zero		1


	//   ....[20]....
        /*01c0*/ 	.word	0x00000390
        /*01c4*/ 	.word	0x000000ff
        /*01c8*/ 	.word	0x00000050
        /*01cc*/ 	.short	0x0100
        /*01ce*/ 	.byte	0x08
	.zero		1


	//   ....[21]....
        /*01d0*/ 	.word	0x000003a0
        /*01d4*/ 	.word	0x000000ff
        /*01d8*/ 	.word	0x000000b8
        /*01dc*/ 	.short	0x0100
        /*01de*/ 	.byte	0x08
	.zero		1


	//   ....[22]....
        /*01e0*/ 	.word	0x000003b0
        /*01e4*/ 	.word	0x000000ff
        /*01e8*/ 	.word	0x00000058
        /*01ec*/ 	.short	0x0100
        /*01ee*/ 	.byte	0x08
	.zero		1


	//   ....[23]....
        /*01f0*/ 	.word	0x000003c0
        /*01f4*/ 	.word	0x000000ff
        /*01f8*/ 	.word	0x000000c0
        /*01fc*/ 	.short	0x0100
        /*01fe*/ 	.byte	0x08
	.zero		1


	//   ....[24]....
        /*0200*/ 	.word	0x000003d0
        /*0204*/ 	.word	0x000000ff
        /*0208*/ 	.word	0x00000060
        /*020c*/ 	.short	0x0100
        /*020e*/ 	.byte	0x08
	.zero		1


	//   ....[25]....
        /*0210*/ 	.word	0x000003e0
        /*0214*/ 	.word	0x000000ff
        /*0218*/ 	.word	0x000000c8
        /*021c*/ 	.short	0x0100
        /*021e*/ 	.byte	0x08
	.zero		1


	//   ....[26]....
        /*0220*/ 	.word	0x00000690
        /*0224*/ 	.word	0x000000ff
        /*0228*/ 	.word	0x000000e0
        /*022c*/ 	.short	0x0100
        /*022e*/ 	.byte	0x08
	.zero		1


	//   ....[27]....
        /*0230*/ 	.word	0x00000710
        /*0234*/ 	.word	0x000000ff
        /*0238*/ 	.word	0x000000e8
        /*023c*/ 	.short	0x0100
        /*023e*/ 	.byte	0x08
	.zero		1


	//   ....[28]....
        /*0240*/ 	.word	0x00001610
        /*0244*/ 	.word	0x00000003
        /*0248*/ 	.word	0x00000000
        /*024c*/ 	.short	0x010a
        /*024e*/ 	.byte	0x3f
	.zero		1


	//   ....[29]....
        /*0250*/ 	.word	0x00001670
        /*0254*/ 	.word	0x00000003
        /*0258*/ 	.word	0x00000000
        /*025c*/ 	.short	0x010a
        /*025e*/ 	.byte	0x3f
	.zero		1


	//   ....[30]....
        /*0260*/ 	.word	0x00001940
        /*0264*/ 	.word	0x000000ff
        /*0268*/ 	.word	0x00000000
        /*026c*/ 	.short	0x010a
        /*026e*/ 	.byte	0x04
	.zero		1


	//   ....[31]....
        /*0270*/ 	.word	0x00001980
        /*0274*/ 	.word	0x000000ff
        /*0278*/ 	.word	0x00000000
        /*027c*/ 	.short	0x010a
        /*027e*/ 	.byte	0x04
	.zero		1


	//   ....[32]....
        /*0280*/ 	.word	0x00001b90
        /*0284*/ 	.word	0x000000ff
        /*0288*/ 	.word	0x00000000
        /*028c*/ 	.short	0x0101
        /*028e*/ 	.byte	0x04
	.zero		1


	//   ....[33]....
        /*0290*/ 	.word	0x00001d40
        /*0294*/ 	.word	0x000000ff
        /*0298*/ 	.word	0x00000000
        /*029c*/ 	.short	0x0101
        /*029e*/ 	.byte	0x06
	.zero		1


	//   ....[34]....
        /*02a0*/ 	.word	0x000057a0
        /*02a4*/ 	.word	0x0000000e
        /*02a8*/ 	.word	0x00000068
        /*02ac*/ 	.short	0x010a
        /*02ae*/ 	.byte	0x3f
	.zero		1


	//   ....[35]....
        /*02b0*/ 	.word	0x00005b30
        /*02b4*/ 	.word	0x00000006
        /*02b8*/ 	.word	0x000000e8
        /*02bc*/ 	.short	0x0101
        /*02be*/ 	.byte	0x3f
	.zero		1


	//   ....[36]....
        /*02c0*/ 	.word	0x00006250
        /*02c4*/ 	.word	0x00000007
        /*02c8*/ 	.word	0x00000000
        /*02cc*/ 	.short	0x010a
        /*02ce*/ 	.byte	0x3f
	.zero		1


	//   ....[37]....
        /*02d0*/ 	.word	0x000062d0
        /*02d4*/ 	.word	0x00000009
        /*02d8*/ 	.word	0x00000000
        /*02dc*/ 	.short	0x010a
        /*02de*/ 	.byte	0x3f
	.zero		1


	//   ....[38]....
        /*02e0*/ 	.word	0x00006360
        /*02e4*/ 	.word	0x00000006
        /*02e8*/ 	.word	0x00000000
        /*02ec*/ 	.short	0x010a
        /*02ee*/ 	.byte	0x3f
	.zero		1


	//   ....[39]....
        /*02f0*/ 	.word	0x000063f0
        /*02f4*/ 	.word	0x00000009
        /*02f8*/ 	.word	0x00000000
        /*02fc*/ 	.short	0x010a
        /*02fe*/ 	.byte	0x3f
	.zero		1


	//   ....[40]....
        /*0300*/ 	.word	0x00006480
        /*0304*/ 	.word	0x00000006
        /*0308*/ 	.word	0x00000000
        /*030c*/ 	.short	0x010a
        /*030e*/ 	.byte	0x3f
	.zero		1


	//   ....[41]....
        /*0310*/ 	.word	0x00006510
        /*0314*/ 	.word	0x00000009
        /*0318*/ 	.word	0x00000000
        /*031c*/ 	.short	0x010a
        /*031e*/ 	.byte	0x3f
	.zero		1


	//   ....[42]....
        /*0320*/ 	.word	0x000065a0
        /*0324*/ 	.word	0x00000006
        /*0328*/ 	.word	0x00000000
        /*032c*/ 	.short	0x010a
        /*032e*/ 	.byte	0x3f
	.zero		1


	//   ....[43]....
        /*0330*/ 	.word	0x00006630
        /*0334*/ 	.word	0x00000009
        /*0338*/ 	.word	0x00000000
        /*033c*/ 	.short	0x010a
        /*033e*/ 	.byte	0x3f
	.zero		1


	//   ....[44]....
        /*0340*/ 	.word	0x000066c0
        /*0344*/ 	.word	0x00000006
        /*0348*/ 	.word	0x00000000
        /*034c*/ 	.short	0x010a
        /*034e*/ 	.byte	0x3f
	.zero		1


	//   ....[45]....
        /*0350*/ 	.word	0x00006750
        /*0354*/ 	.word	0x00000009
        /*0358*/ 	.word	0x00000000
        /*035c*/ 	.short	0x010a
        /*035e*/ 	.byte	0x3f
	.zero		1


	//   ....[46]....
        /*0360*/ 	.word	0x000067e0
        /*0364*/ 	.word	0x00000006
        /*0368*/ 	.word	0x00000000
        /*036c*/ 	.short	0x010a
        /*036e*/ 	.byte	0x3f
	.zero		1


	//   ....[47]....
        /*0370*/ 	.word	0x00006870
        /*0374*/ 	.word	0x00000009
        /*0378*/ 	.word	0x00000000
        /*037c*/ 	.short	0x010a
        /*037e*/ 	.byte	0x3f
	.zero		1


	//   ....[48]....
        /*0380*/ 	.word	0x00006900
        /*0384*/ 	.word	0x00000003
        /*0388*/ 	.word	0x00000000
        /*038c*/ 	.short	0x010a
        /*038e*/ 	.byte	0x3f
	.zero		1


	//   ....[49]....
        /*0390*/ 	.word	0x00006960
        /*0394*/ 	.word	0x00000003
        /*0398*/ 	.word	0x00000000
        /*039c*/ 	.short	0x010a
        /*039e*/ 	.byte	0x3f
	.zero		1


	//   ....[50]....
        /*03a0*/ 	.word	0x000069c0
        /*03a4*/ 	.word	0x00000004
        /*03a8*/ 	.word	0x00000000
        /*03ac*/ 	.short	0x010a
        /*03ae*/ 	.byte	0x3f
	.zero		1


	//   ....[51]....
        /*03b0*/ 	.word	0x00006a90
        /*03b4*/ 	.word	0x0000000e
        /*03b8*/ 	.word	0x00000068
        /*03bc*/ 	.short	0x010a
        /*03be*/ 	.byte	0x3f
	.zero		1


	//   ....[52]....
        /*03c0*/ 	.word	0x00006b60
        /*03c4*/ 	.word	0x00000007
        /*03c8*/ 	.word	0x00000000
        /*03cc*/ 	.short	0x010a
        /*03ce*/ 	.byte	0x3f
	.zero		1


	//   ....[53]....
        /*03d0*/ 	.word	0x00006bb0
        /*03d4*/ 	.word	0x00000009
        /*03d8*/ 	.word	0x00000000
        /*03dc*/ 	.short	0x010a
        /*03de*/ 	.byte	0x3f
	.zero		1


	//   ....[54]....
        /*03e0*/ 	.word	0x00006c00
        /*03e4*/ 	.word	0x00000006
        /*03e8*/ 	.word	0x00000000
        /*03ec*/ 	.short	0x010a
        /*03ee*/ 	.byte	0x3f
	.zero		1


	//   ....[55]....
        /*03f0*/ 	.word	0x00006c50
        /*03f4*/ 	.word	0x00000009
        /*03f8*/ 	.word	0x00000000
        /*03fc*/ 	.short	0x010a
        /*03fe*/ 	.byte	0x3f
	.zero		1


	//   ....[56]....
        /*0400*/ 	.word	0x00006ca0
        /*0404*/ 	.word	0x00000006
        /*0408*/ 	.word	0x00000000
        /*040c*/ 	.short	0x010a
        /*040e*/ 	.byte	0x3f
	.zero		1


	//   ....[57]....
        /*0410*/ 	.word	0x00006cf0
        /*0414*/ 	.word	0x00000009
        /*0418*/ 	.word	0x00000000
        /*041c*/ 	.short	0x010a
        /*041e*/ 	.byte	0x3f
	.zero		1


	//   ....[58]....
        /*0420*/ 	.word	0x00006d40
        /*0424*/ 	.word	0x00000006
        /*0428*/ 	.word	0x00000000
        /*042c*/ 	.short	0x010a
        /*042e*/ 	.byte	0x3f
	.zero		1


	//   ....[59]....
        /*0430*/ 	.word	0x00006d90
        /*0434*/ 	.word	0x00000009
        /*0438*/ 	.word	0x00000000
        /*043c*/ 	.short	0x010a
        /*043e*/ 	.byte	0x3f
	.zero		1


	//   ....[60]....
        /*0440*/ 	.word	0x00006de0
        /*0444*/ 	.word	0x00000006
        /*0448*/ 	.word	0x00000000
        /*044c*/ 	.short	0x010a
        /*044e*/ 	.byte	0x3f
	.zero		1


	//   ....[61]....
        /*0450*/ 	.word	0x00006e30
        /*0454*/ 	.word	0x00000009
        /*0458*/ 	.word	0x00000000
        /*045c*/ 	.short	0x010a
        /*045e*/ 	.byte	0x3f
	.zero		1


	//   ....[62]....
        /*0460*/ 	.word	0x00006e80
        /*0464*/ 	.word	0x00000006
        /*0468*/ 	.word	0x00000000
        /*046c*/ 	.short	0x010a
        /*046e*/ 	.byte	0x3f
	.zero		1


	//   ....[63]....
        /*0470*/ 	.word	0x00006ed0
        /*0474*/ 	.word	0x00000009
        /*0478*/ 	.word	0x00000000
        /*047c*/ 	.short	0x010a
        /*047e*/ 	.byte	0x3f
	.zero		1


	//----- nvinfo : EIATTR_NUM_MBARRIERS
	.align		4
.L_35:
        /*0480*/ 	.byte	0x03, 0x38
        /*0482*/ 	.short	0x001c


	//----- nvinfo : EIATTR_EXIT_INSTR_OFFSETS
	.align		4
        /*0484*/ 	.byte	0x04, 0x1c
        /*0486*/ 	.short	(.L_37 - .L_36)


	//   ....[0]....
.L_36:
        /*0488*/ 	.word	0x000007b0


	//   ....[1]....
        /*048c*/ 	.word	0x00001070


	//   ....[2]....
        /*0490*/ 	.word	0x00004e80


	//   ....[3]....
        /*0494*/ 	.word	0x000054b0


	//   ....[4]....
        /*0498*/ 	.word	0x00006950


	//----- nvinfo : EIATTR_MAX_THREADS
	.align		4
.L_37:
        /*049c*/ 	.byte	0x04, 0x05
        /*049e*/ 	.short	(.L_39 - .L_38)
.L_38:
        /*04a0*/ 	.word	0x00000180
        /*04a4*/ 	.word	0x00000001
        /*04a8*/ 	.word	0x00000001


	//----- nvinfo : EIATTR_CRS_STACK_SIZE
	.align		4
.L_39:
        /*04ac*/ 	.byte	0x04, 0x1e
        /*04ae*/ 	.short	(.L_41 - .L_40)
.L_40:
        /*04b0*/ 	.word	0x00000000


	//----- nvinfo : EIATTR_CBANK_PARAM_SIZE
	.align		4
.L_41:
        /*04b4*/ 	.byte	0x03, 0x19
        /*04b6*/ 	.short	0x0470


	//----- nvinfo : EIATTR_PARAM_CBANK
	.align		4
        /*04b8*/ 	.byte	0x04, 0x0a
        /*04ba*/ 	.short	(.L_43 - .L_42)
	.align		4
.L_42:
        /*04bc*/ 	.word	index@(.nv.constant0._ZN7cutlass13device_kernelINS_4gemm6kernel13GemmUniversalIN4cute5tupleIJiiiiEEENS1_10collective13CollectiveMmaINS1_34MainloopSm90TmaGmmaWarpSpecializedILi13ENS5_IJNS4_1CILi1EEESB_SB_EEENS1_35KernelTmaWarpSpecializedCooperativeEEENS5_IJNSA_ILi512EEENSA_ILi16EEESG_EEENS_6half_tENS5_IJlSB_lEEESI_SJ_NS4_8TiledMMAINS4_8MMA_AtomIJNS4_4SM904GMMA25MMA_64x16x16_F32F16F16_SSILNSN_5MajorE0ELSP_0ELNSN_7ScaleInE1ELSQ_1EEEEEENS4_6LayoutINS5_IJNSA_ILi2EEESB_SB_EEENS5_IJSB_NSA_ILi0EEESW_EEEEENS5_IJNS4_10UnderscoreESZ_SZ_EEEEENS4_13SM90_TMA_LOADENS4_14ComposedLayoutINS4_7SwizzleILi1ELi4ELi3EEENS4_18smem_ptr_flag_bitsILi16EEENST_INS5_IJNSA_ILi8EEESG_EEENS5_IJSG_SB_EEEEEEEvNS4_8identityES12_S1C_vS1D_EENS_8epilogue10collective6detail29Sm90TmaWarpSpecializedAdapterINS1G_15DefaultEpilogueISI_SJ_SJ_NS1F_6thread17LinearCombinationISI_Li1EffLNS1K_9ScaleType4KindE0ELNS_15FloatRoundStyleE2ESI_EENS1_15EpilogueDefaultEEEEEvvEEEEvNT_6ParamsE)
        /*04c0*/ 	.short	0x0210
        /*04c2*/ 	.short	0x0470


	//----- nvinfo : EIATTR_SW_WAR
	.align		4
.L_43:
        /*04c4*/ 	.byte	0x04, 0x36
        /*04c6*/ 	.short	(.L_45 - .L_44)
.L_44:
        /*04c8*/ 	.word	0x00000008
.L_45:


//--------------------- .nv.callgraph             --------------------------
	.section	.nv.callgraph,"",@"SHT_CUDA_CALLGRAPH"
	.align	4
	.sectionentsize	8
	.align		4
        /*0000*/ 	.word	0x00000000
	.align		4
        /*0004*/ 	.word	0xffffffff
	.align		4
        /*0008*/ 	.word	index@(_ZN7cutlass13device_kernelINS_4gemm6kernel13GemmUniversalIN4cute5tupleIJiiiiEEENS1_10collective13CollectiveMmaINS1_34MainloopSm90TmaGmmaWarpSpecializedILi13ENS5_IJNS4_1CILi1EEESB_SB_EEENS1_35KernelTmaWarpSpecializedCooperativeEEENS5_IJNSA_ILi512EEENSA_ILi16EEESG_EEENS_6half_tENS5_IJlSB_lEEESI_SJ_NS4_8TiledMMAINS4_8MMA_AtomIJNS4_4SM904GMMA25MMA_64x16x16_F32F16F16_SSILNSN_5MajorE0ELSP_0ELNSN_7ScaleInE1ELSQ_1EEEEEENS4_6LayoutINS5_IJNSA_ILi2EEESB_SB_EEENS5_IJSB_NSA_ILi0EEESW_EEEEENS5_IJNS4_10UnderscoreESZ_SZ_EEEEENS4_13SM90_TMA_LOADENS4_14ComposedLayoutINS4_7SwizzleILi1ELi4ELi3EEENS4_18smem_ptr_flag_bitsILi16EEENST_INS5_IJNSA_ILi8EEESG_EEENS5_IJSG_SB_EEEEEEEvNS4_8identityES12_S1C_vS1D_EENS_8epilogue10collective6detail29Sm90TmaWarpSpecializedAdapterINS1G_15DefaultEpilogueISI_SJ_SJ_NS1F_6thread17LinearCombinationISI_Li1EffLNS1K_9ScaleType4KindE0ELNS_15FloatRoundStyleE2ESI_EENS1_15EpilogueDefaultEEEEEvvEEEEvNT_6ParamsE)
	.align		4
        /*000c*/ 	.word	index@(__assertfail)
	.align		4
        /*0010*/ 	.word	0x00000000
	.align		4
        /*0014*/ 	.word	0xfffffffe
	.align		4
        /*0018*/ 	.word	0x00000000
	.align		4
        /*001c*/ 	.word	0xfffffffd
	.align		4
        /*0020*/ 	.word	0x00000000
	.align		4
        /*0024*/ 	.word	0xfffffffc


//--------------------- .nv.constant4             --------------------------
	.section	.nv.constant4,"a",@progbits
	.align	8
	.align		8
.nv.constant4:
        /*0000*/ 	.dword	__assertfail
	.align		8
        /*0008*/ 	.dword	__unnamed_1
	.align		8
        /*0010*/ 	.dword	_ZN40_INTERNAL_9c070389_4_k_cu_2c92d5ca_155894cuda3std3__45__cpo5beginE
	.align		8
        /*0018*/ 	.dword	_ZN40_INTERNAL_9c070389_4_k_cu_2c92d5ca_155894cuda3std3__45__cpo3endE
	.align		8
        /*0020*/ 	.dword	_ZN40_INTERNAL_9c070389_4_k_cu_2c92d5ca_155894cuda3std3__45__cpo6cbeginE
	.align		8
        /*0028*/ 	.dword	_ZN40_INTERNAL_9c070389_4_k_cu_2c92d5ca_155894cuda3std3__45__cpo4cendE
	.align		8
        /*0030*/ 	.dword	_ZN40_INTERNAL_9c070389_4_k_cu_2c92d5ca_155894cuda3std3__442_GLOBAL__N__9c070389_4_k_cu_2c92d5ca_155896ignoreE
	.align		8
        /*0038*/ 	.dword	_ZN40_INTERNAL_9c070389_4_k_cu_2c92d5ca_155894cuda3std3__419piecewise_constructE
	.align		8
        /*0040*/ 	.dword	_ZN40_INTERNAL_9c070389_4_k_cu_2c92d5ca_155894cuda3std3__48in_placeE
	.align		8
        /*0048*/ 	.dword	_ZN40_INTERNAL_9c070389_4_k_cu_2c92d5ca_155894cuda3std6ranges3__45__cpo4swapE
	.align		8
        /*0050*/ 	.dword	_ZN40_INTERNAL_9c070389_4_k_cu_2c92d5ca_155894cuda3std6ranges3__45__cpo9iter_moveE
	.align		8
        /*0058*/ 	.dword	_ZN40_INTERNAL_9c070389_4_k_cu_2c92d5ca_155894cute7productE
	.align		8
        /*0060*/ 	.dword	_ZN40_INTERNAL_9c070389_4_k_cu_2c92d5ca_155894cute1_E
	.align		8
        /*0068*/ 	.dword	$str$22
	.align		8
        /*0070*/ 	.dword	$str$23


//--------------------- .text._ZN7cutlass13device_kernelINS_4gemm6kernel13GemmUniversalIN4cute5tupleIJiiiiEEENS1_10collective13CollectiveMmaINS1_34MainloopSm90TmaGmmaWarpSpecializedILi13ENS5_IJNS4_1CILi1EEESB_SB_EEENS1_35KernelTmaWarpSpecializedCooperativeEEENS5_IJNSA_ILi512EEENSA_ILi16EEESG_EEENS_6half_tENS5_IJlSB_lEEESI_SJ_NS4_8TiledMMAINS4_8MMA_AtomIJNS4_4SM904GMMA25MMA_64x16x16_F32F16F16_SSILNSN_5MajorE0ELSP_0ELNSN_7ScaleInE1ELSQ_1EEEEEENS4_6LayoutINS5_IJNSA_ILi2EEESB_SB_EEENS5_IJSB_NSA_ILi0EEESW_EEEEENS5_IJNS4_10UnderscoreESZ_SZ_EEEEENS4_13SM90_TMA_LOADENS4_14ComposedLayoutINS4_7SwizzleILi1ELi4ELi3EEENS4_18smem_ptr_flag_bitsILi16EEENST_INS5_IJNSA_ILi8EEESG_EEENS5_IJSG_SB_EEEEEEEvNS4_8identityES12_S1C_vS1D_EENS_8epilogue10collective6detail29Sm90TmaWarpSpecializedAdapterINS1G_15DefaultEpilogueISI_SJ_SJ_NS1F_6thread17LinearCombinationISI_Li1EffLNS1K_9ScaleType4KindE0ELNS_15FloatRoundStyleE2ESI_EENS1_15EpilogueDefaultEEEEEvvEEEEvNT_6ParamsE --------------------------
	.section	.text._ZN7cutlass13device_kernelINS_4gemm6kernel13GemmUniversalIN4cute5tupleIJiiiiEEENS1_10collective13CollectiveMmaINS1_34MainloopSm90TmaGmmaWarpSpecializedILi13ENS5_IJNS4_1CILi1EEESB_SB_EEENS1_35KernelTmaWarpSpecializedCooperativeEEENS5_IJNSA_ILi512EEENSA_ILi16EEESG_EEENS_6half_tENS5_IJlSB_lEEESI_SJ_NS4_8TiledMMAINS4_8MMA_AtomIJNS4_4SM904GMMA25MMA_64x16x16_F32F16F16_SSILNSN_5MajorE0ELSP_0ELNSN_7ScaleInE1ELSQ_1EEEEEENS4_6LayoutINS5_IJNSA_ILi2EEESB_SB_EEENS5_IJSB_NSA_ILi0EEESW_EEEEENS5_IJNS4_10UnderscoreESZ_SZ_EEEEENS4_13SM90_TMA_LOADENS4_14ComposedLayoutINS4_7SwizzleILi1ELi4ELi3EEENS4_18smem_ptr_flag_bitsILi16EEENST_INS5_IJNSA_ILi8EEESG_EEENS5_IJSG_SB_EEEEEEEvNS4_8identityES12_S1C_vS1D_EENS_8epilogue10collective6detail29Sm90TmaWarpSpecializedAdapterINS1G_15DefaultEpilogueISI_SJ_SJ_NS1F_6thread17LinearCombinationISI_Li1EffLNS1K_9ScaleType4KindE0ELNS_15FloatRoundStyleE2ESI_EENS1_15EpilogueDefaultEEEEEvvEEEEvNT_6ParamsE,"ax",@progbits
	.align	128
.text._ZN7cutlass13device_kernelINS_4gemm6kernel13GemmUniversalIN4cute5tupleIJiiiiEEENS1_10collective13CollectiveMmaINS1_34MainloopSm90TmaGmmaWarpSpecializedILi13ENS5_IJNS4_1CILi1EEESB_SB_EEENS1_35KernelTmaWarpSpecializedCooperativeEEENS5_IJNSA_ILi512EEENSA_ILi16EEESG_EEENS_6half_tENS5_IJlSB_lEEESI_SJ_NS4_8TiledMMAINS4_8MMA_AtomIJNS4_4SM904GMMA25MMA_64x16x16_F32F16F16_SSILNSN_5MajorE0ELSP_0ELNSN_7ScaleInE1ELSQ_1EEEEEENS4_6LayoutINS5_IJNSA_ILi2EEESB_SB_EEENS5_IJSB_NSA_ILi0EEESW_EEEEENS5_IJNS4_10UnderscoreESZ_SZ_EEEEENS4_13SM90_TMA_LOADENS4_14ComposedLayoutINS4_7SwizzleILi1ELi4ELi3EEENS4_18smem_ptr_flag_bitsILi16EEENST_INS5_IJNSA_ILi8EEESG_EEENS5_IJSG_SB_EEEEEEEvNS4_8identityES12_S1C_vS1D_EENS_8epilogue10collective6detail29Sm90TmaWarpSpecializedAdapterINS1G_15DefaultEpilogueISI_SJ_SJ_NS1F_6thread17LinearCombinationISI_Li1EffLNS1K_9ScaleType4KindE0ELNS_15FloatRoundStyleE2ESI_EENS1_15EpilogueDefaultEEEEEvvEEEEvNT_6ParamsE:
        .type           _ZN7cutlass13device_kernelINS_4gemm6kernel13GemmUniversalIN4cute5tupleIJiiiiEEENS1_10collective13CollectiveMmaINS1_34MainloopSm90TmaGmmaWarpSpecializedILi13ENS5_IJNS4_1CILi1EEESB_SB_EEENS1_35KernelTmaWarpSpecializedCooperativeEEENS5_IJNSA_ILi512EEENSA_ILi16EEESG_EEENS_6half_tENS5_IJlSB_lEEESI_SJ_NS4_8TiledMMAINS4_8MMA_AtomIJNS4_4SM904GMMA25MMA_64x16x16_F32F16F16_SSILNSN_5MajorE0ELSP_0ELNSN_7ScaleInE1ELSQ_1EEEEEENS4_6LayoutINS5_IJNSA_ILi2EEESB_SB_EEENS5_IJSB_NSA_ILi0EEESW_EEEEENS5_IJNS4_10UnderscoreESZ_SZ_EEEEENS4_13SM90_TMA_LOADENS4_14ComposedLayoutINS4_7SwizzleILi1ELi4ELi3EEENS4_18smem_ptr_flag_bitsILi16EEENST_INS5_IJNSA_ILi8EEESG_EEENS5_IJSG_SB_EEEEEEEvNS4_8identityES12_S1C_vS1D_EENS_8epilogue10collective6detail29Sm90TmaWarpSpecializedAdapterINS1G_15DefaultEpilogueISI_SJ_SJ_NS1F_6thread17LinearCombinationISI_Li1EffLNS1K_9ScaleType4KindE0ELNS_15FloatRoundStyleE2ESI_EENS1_15EpilogueDefaultEEEEEvvEEEEvNT_6ParamsE,@function
        .size           _ZN7cutlass13device_kernelINS_4gemm6kernel13GemmUniversalIN4cute5tupleIJiiiiEEENS1_10collective13CollectiveMmaINS1_34MainloopSm90TmaGmmaWarpSpecializedILi13ENS5_IJNS4_1CILi1EEESB_SB_EEENS1_35KernelTmaWarpSpecializedCooperativeEEENS5_IJNSA_ILi512EEENSA_ILi16EEESG_EEENS_6half_tENS5_IJlSB_lEEESI_SJ_NS4_8TiledMMAINS4_8MMA_AtomIJNS4_4SM904GMMA25MMA_64x16x16_F32F16F16_SSILNSN_5MajorE0ELSP_0ELNSN_7ScaleInE1ELSQ_1EEEEEENS4_6LayoutINS5_IJNSA_ILi2EEESB_SB_EEENS5_IJSB_NSA_ILi0EEESW_EEEEENS5_IJNS4_10UnderscoreESZ_SZ_EEEEENS4_13SM90_TMA_LOADENS4_14ComposedLayoutINS4_7SwizzleILi1ELi4ELi3EEENS4_18smem_ptr_flag_bitsILi16EEENST_INS5_IJNSA_ILi8EEESG_EEENS5_IJSG_SB_EEEEEEEvNS4_8identityES12_S1C_vS1D_EENS_8epilogue10collective6detail29Sm90TmaWarpSpecializedAdapterINS1G_15DefaultEpilogueISI_SJ_SJ_NS1F_6thread17LinearCombinationISI_Li1EffLNS1K_9ScaleType4KindE0ELNS_15FloatRoundStyleE2ESI_EENS1_15EpilogueDefaultEEEEEvvEEEEvNT_6ParamsE,(.L_x_149 - _ZN7cutlass13device_kernelINS_4gemm6kernel13GemmUniversalIN4cute5tupleIJiiiiEEENS1_10collective13CollectiveMmaINS1_34MainloopSm90TmaGmmaWarpSpecializedILi13ENS5_IJNS4_1CILi1EEESB_SB_EEENS1_35KernelTmaWarpSpecializedCooperativeEEENS5_IJNSA_ILi512EEENSA_ILi16EEESG_EEENS_6half_tENS5_IJlSB_lEEESI_SJ_NS4_8TiledMMAINS4_8MMA_AtomIJNS4_4SM904GMMA25MMA_64x16x16_F32F16F16_SSILNSN_5MajorE0ELSP_0ELNSN_7ScaleInE1ELSQ_1EEEEEENS4_6LayoutINS5_IJNSA_ILi2EEESB_SB_EEENS5_IJSB_NSA_ILi0EEESW_EEEEENS5_IJNS4_10UnderscoreESZ_SZ_EEEEENS4_13SM90_TMA_LOADENS4_14ComposedLayoutINS4_7SwizzleILi1ELi4ELi3EEENS4_18smem_ptr_flag_bitsILi16EEENST_INS5_IJNSA_ILi8EEESG_EEENS5_IJSG_SB_EEEEEEEvNS4_8identityES12_S1C_vS1D_EENS_8epilogue10collective6detail29Sm90TmaWarpSpecializedAdapterINS1G_15DefaultEpilogueISI_SJ_SJ_NS1F_6thread17LinearCombinationISI_Li1EffLNS1K_9ScaleType4KindE0ELNS_15FloatRoundStyleE2ESI_EENS1_15EpilogueDefaultEEEEEvvEEEEvNT_6ParamsE)
        .other          _ZN7cutlass13device_kernelINS_4gemm6kernel13GemmUniversalIN4cute5tupleIJiiiiEEENS1_10collective13CollectiveMmaINS1_34MainloopSm90TmaGmmaWarpSpecializedILi13ENS5_IJNS4_1CILi1EEESB_SB_EEENS1_35KernelTmaWarpSpecializedCooperativeEEENS5_IJNSA_ILi512EEENSA_ILi16EEESG_EEENS_6half_tENS5_IJlSB_lEEESI_SJ_NS4_8TiledMMAINS4_8MMA_AtomIJNS4_4SM904GMMA25MMA_64x16x16_F32F16F16_SSILNSN_5MajorE0ELSP_0ELNSN_7ScaleInE1ELSQ_1EEEEEENS4_6LayoutINS5_IJNSA_ILi2EEESB_SB_EEENS5_IJSB_NSA_ILi0EEESW_EEEEENS5_IJNS4_10UnderscoreESZ_SZ_EEEEENS4_13SM90_TMA_LOADENS4_14ComposedLayoutINS4_7SwizzleILi1ELi4ELi3EEENS4_18smem_ptr_flag_bitsILi16EEENST_INS5_IJNSA_ILi8EEESG_EEENS5_IJSG_SB_EEEEEEEvNS4_8identityES12_S1C_vS1D_EENS_8epilogue10collective6detail29Sm90TmaWarpSpecializedAdapterINS1G_15DefaultEpilogueISI_SJ_SJ_NS1F_6thread17LinearCombinationISI_Li1EffLNS1K_9ScaleType4KindE0ELNS_15FloatRoundStyleE2ESI_EENS1_15EpilogueDefaultEEEEEvvEEEEvNT_6ParamsE,@"STO_CUDA_ENTRY STV_DEFAULT"
_ZN7cutlass13device_kernelINS_4gemm6kernel13GemmUniversalIN4cute5tupleIJiiiiEEENS1_10collective13CollectiveMmaINS1_34MainloopSm90TmaGmmaWarpSpecializedILi13ENS5_IJNS4_1CILi1EEESB_SB_EEENS1_35KernelTmaWarpSpecializedCooperativeEEENS5_IJNSA_ILi512EEENSA_ILi16EEESG_EEENS_6half_tENS5_IJlSB_lEEESI_SJ_NS4_8TiledMMAINS4_8MMA_AtomIJNS4_4SM904GMMA25MMA_64x16x16_F32F16F16_SSILNSN_5MajorE0ELSP_0ELNSN_7ScaleInE1ELSQ_1EEEEEENS4_6LayoutINS5_IJNSA_ILi2EEESB_SB_EEENS5_IJSB_NSA_ILi0EEESW_EEEEENS5_IJNS4_10UnderscoreESZ_SZ_EEEEENS4_13SM90_TMA_LOADENS4_14ComposedLayoutINS4_7SwizzleILi1ELi4ELi3EEENS4_18smem_ptr_flag_bitsILi16EEENST_INS5_IJNSA_ILi8EEESG_EEENS5_IJSG_SB_EEEEEEEvNS4_8identityES12_S1C_vS1D_EENS_8epilogue10collective6detail29Sm90TmaWarpSpecializedAdapterINS1G_15DefaultEpilogueISI_SJ_SJ_NS1F_6thread17LinearCombinationISI_Li1EffLNS1K_9ScaleType4KindE0ELNS_15FloatRoundStyleE2ESI_EENS1_15EpilogueDefaultEEEEEvvEEEEvNT_6ParamsE:
[----:B------:R-:W0:Y:S01]  /*0000*/  LDC R1, c[0x0][0x28] ;  /* 0x00000a00ff017b82 */ /* 0x000e220000000800 */
[----:B------:R-:W1:Y:S01]  /*0010*/  S2R R3, SR_TID.X ;  /* 0x0000000000037919 */ /* 0x000e620000002100 */
[----:B------:R-:W-:Y:S01]  /*0020*/  ELECT P0, URZ, PT ;  /* 0x00000000003f782f */ /* 0x000fe20003800000 */
[----:B------:R-:W-:Y:S01]  /*0030*/  BSSY B0, `(.L_x_0) ;  /* 0x000000f000007945 */ /* 0x000fe20003800000 */
[--C-:B-1----:R-:W-:Y:S02]  /*0040*/  SHF.R.U32.HI R0, RZ, 0x5, R3.reuse ;  /* 0x00000005ff007819 */ /* 0x102fe40000011603 */
[----:B------:R-:W-:-:S03]  /*0050*/  SHF.R.U32.HI R14, RZ, 0x7, R3 ;  /* 0x00000007ff0e7819 */ /* 0x000fc60000011603 */
[----:B------:R-:W1:Y:S04]  /*0060*/  SHFL.IDX PT, R4, R0, RZ, 0x1f ;  /* 0x00001fff00047589 */ /* 0x000e6800000e0000 */
[----:B------:R2:W3:Y:S01]  /*0070*/  SHFL.IDX PT, R10, R14, RZ, 0x1f ;  /* 0x00001fff0e0a7589 */ /* 0x0004e200000e0000 */
[----:B-1----:R-:W-:-:S13]  /*0080*/  ISETP.NE.OR P0, PT, R4, RZ, !P0 ;  /* 0x000000ff0400720c */ /* 0x002fda0004705670 */
[----:B0-23--:R-:W-:Y:S05]  /*0090*/  @P0 BRA `(.L_x_1) ;  /* 0x0000000000200947 */ /* 0x00dfea0003800000 */
[----:B------:R-:W-:Y:S02]  /*00a0*/  ULDC.64 UR4, c[0x0][0x198] ;  /* 0x0000660000047ab9 */ /* 0x000fe40000000a00 */
[----:B------:R-:W-:Y:S02]  /*00b0*/  UIADD3 UR6, UP0, UR4, 0xf0, URZ ;  /* 0x000000f004067890 */ /* 0x000fe4000ff1e03f */
[----:B------:R-:W-:Y:S02]  /*00c0*/  UIADD3 UR4, UP1, UR4, 0x1f0, URZ ;  /* 0x000001f004047890 */ /* 0x000fe4000ff3e03f */
[----:B------:R-:W-:Y:S02]  /*00d0*/  UIADD3.X UR7, URZ, UR5, URZ, UP0, !UPT ;  /* 0x000000053f077290 */ /* 0x000fe400087fe43f */
[----:B------:R-:W-:-:S07]  /*00e0*/  UIADD3.X UR5, URZ, UR5, URZ, UP1, !UPT ;  /* 0x000000053f057290 */ /* 0x000fce0008ffe43f */
[----:B------:R0:W-:Y:S02]  /*00f0*/  UTMACCTL.PF [UR6] ;  /* 0x00000000060079b9 */ /* 0x0001e40008040000 */
[----:B------:R0:W-:Y:S02]  /*0100*/  UTMACCTL.PF [UR4] ;  /* 0x00000000040079b9 */ /* 0x0001e40008040000 */
[----:B0-----:R-:W-:Y:S01]  /*0110*/  NOP ;  /* 0x0000000000007918 */ /* 0x001fe20000000000 */
.L_x_1:
[----:B------:R-:W-:Y:S05]  /*0120*/  BSYNC B0 ;  /* 0x0000000000007941 */ /* 0x000fea0003800000 */
.L_x_0:
[----:B------:R-:W0:Y:S02]  /*0130*/  SHFL.IDX PT, R2, R0, RZ, 0x1f ;  /* 0x00001fff00027589 */ /* 0x000e2400000e0000 */
[----:B0-----:R-:W-:-:S13]  /*0140*/  ISETP.NE.AND P0, PT, R2, RZ, PT ;  /* 0x000000ff0200720c */ /* 0x001fda0003f05270 */
[----:B------:R-:W-:Y:S05]  /*0150*/  @P0 BRA `(.L_x_2) ;  /* 0x0000000000ac0947 */ /* 0x000fea0003800000 */
[----:B------:R-:W-:Y:S01]  /*0160*/  ELECT P0, URZ, PT ;  /* 0x00000000003f782f */ /* 0x000fe20003800000 */
[----:B------:R-:W-:-:S12]  /*0170*/  BSSY B0, `(.L_x_2) ;  /* 0x0000029000007945 */ /* 0x000fd80003800000 */
[----:B------:R-:W-:Y:S05]  /*0180*/  @!P0 BRA `(.L_x_3) ;  /* 0x00000000009c8947 */ /* 0x000fea0003800000 */
[----:B------:R-:W0:Y:S01]  /*0190*/  S2UR UR8, SR_CgaCtaId ;  /* 0x00000000000879c3 */ /* 0x000e220000008800 */
[----:B------:R-:W-:Y:S01]  /*01a0*/  UMOV UR4, 0x400 ;  /* 0x0000040000047882 */ /* 0x000fe20000000000 */
[----:B------:R-:W-:Y:S01]  /*01b0*/  UMOV UR5, 0x1 ;  /* 0x0000000100057882 */ /* 0x000fe20000000000 */
[----:B------:R-:W-:Y:S02]  /*01c0*/  UMOV UR6, 0x100 ;  /* 0x0000010000067882 */ /* 0x000fe40000000000 */
[----:B------:R-:W-:-:S04]  /*01d0*/  UIADD3 UR6, -UR6, 0x100000, URZ ;  /* 0x0010000006067890 */ /* 0x000fc8000fffe13f */
[----:B------:R-:W-:Y:S02]  /*01e0*/  USHF.L.U32 UR7, UR6, 0xb, URZ ;  /* 0x0000000b06077899 */ /* 0x000fe4000800063f */
[----:B------:R-:W-:Y:S02]  /*01f0*/  USHF.L.U32 UR6, UR6, 0x1, URZ ;  /* 0x0000000106067899 */ /* 0x000fe4000800063f */
[----:B0-----:R-:W-:Y:S02]  /*0200*/  ULEA UR8, UR8, UR4, 0x18 ;  /* 0x0000000408087291 */ /* 0x001fe4000f8ec03f */
[----:B------:R-:W-:-:S04]  /*0210*/  UIADD3 UR4, -UR5, 0x100000, URZ ;  /* 0x0010000005047890 */ /* 0x000fc8000fffe13f */
[----:B------:R-:W-:Y:S02]  /*0220*/  USHF.L.U32 UR5, UR4, 0xb, URZ ;  /* 0x0000000b04057899 */ /* 0x000fe4000800063f */
[----:B------:R-:W-:Y:S01]  /*0230*/  USHF.L.U32 UR4, UR4, 0x1, URZ ;  /* 0x0000000104047899 */ /* 0x000fe2000800063f */
[----:B------:R-:W0:Y:S11]  /*0240*/  FENCE.VIEW.ASYNC.S ;  /* 0x00000000000073c6 */ /* 0x000e360000000000 */
[----:B0-----:R0:W1:Y:S01]  /*0250*/  SYNCS.EXCH.64 URZ, [UR8], UR4 ;  /* 0x00000004083f75b2 */ /* 0x0010620008000100 */
[----:B------:R0:W2:Y:S01]  /*0260*/  SYNCS.EXCH.64 URZ, [UR8+0x68], UR6 ;  /* 0x00006806083f75b2 */ /* 0x0000a20008000100 */
[----:B------:R0:W3:Y:S01]  /*0270*/  SYNCS.EXCH.64 URZ, [UR8+0x8], UR4 ;  /* 0x00000804083f75b2 */ /* 0x0000e20008000100 */
[----:B------:R0:W4:Y:S01]  /*0280*/  SYNCS.EXCH.64 URZ, [UR8+0x70], UR6 ;  /* 0x00007006083f75b2 */ /* 0x0001220008000100 */
[----:B------:R0:W0:Y:S01]  /*0290*/  SYNCS.EXCH.64 URZ, [UR8+0x10], UR4 ;  /* 0x00001004083f75b2 */ /* 0x0000220008000100 */
        /* <DEDUP_REMOVED lines=21> */
[----:B-123--:R-:W-:Y:S01]  /*03f0*/  NOP ;  /* 0x0000000000007918 */ /* 0x00efe20000000000 */
.L_x_3:
[----:B0-----:R-:W-:Y:S05]  /*0400*/  BSYNC B0 ;  /* 0x0000000000007941 */ /* 0x001fea0003800000 */
.L_x_2:
[----:B------:R-:W0:Y:S01]  /*0410*/  SHFL.IDX PT, R0, R0, RZ, 0x1f ;  /* 0x00001fff00007589 */ /* 0x000e2200000e0000 */
[----:B------:R-:W-:Y:S01]  /*0420*/  ELECT P0, URZ, PT ;  /* 0x00000000003f782f */ /* 0x000fe20003800000 */
[----:B------:R-:W1:Y:S01]  /*0430*/  LDC R2, c[0x0][0x65c] ;  /* 0x00019700ff027b82 */ /* 0x000e620000000800 */
[----:B------:R-:W-:Y:S01]  /*0440*/  SHF.R.S32.HI R7, RZ, 0x1f, R4 ;  /* 0x0000001fff077819 */ /* 0x000fe20000011404 */
[----:B------:R-:W2:Y:S01]  /*0450*/  S2R R5, SR_CTAID.Y ;  /* 0x0000000000057919 */ /* 0x000ea20000002600 */
[----:B------:R-:W-:Y:S01]  /*0460*/  UMOV UR4, 0x20 ;  /* 0x0000002000047882 */ /* 0x000fe20000000000 */
[----:B------:R-:W-:Y:S01]  /*0470*/  NOP ;  /* 0x0000000000007918 */ /* 0x000fe20000000000 */
[----:B------:R-:W-:Y:S01]  /*0480*/  LEA.HI R7, R7, R4, RZ, 0x2 ;  /* 0x0000000407077211 */ /* 0x000fe200078f10ff */
[----:B------:R-:W3:Y:S01]  /*0490*/  S2R R6, SR_CTAID.X ;  /* 0x0000000000067919 */ /* 0x000ee20000002500 */
[----:B------:R-:W-:Y:S01]  /*04a0*/  ISETP.NE.AND P2, PT, R10, RZ, PT ;  /* 0x000000ff0a00720c */ /* 0x000fe20003f45270 */
[----:B------:R-:W-:Y:S01]  /*04b0*/  NOP ;  /* 0x0000000000007918 */ /* 0x000fe20000000000 */
[----:B------:R-:W-:-:S02]  /*04c0*/  LOP3.LUT R7, R7, 0xfffffffc, RZ, 0xc0, !PT ;  /* 0xfffffffc07077812 */ /* 0x000fc400078ec0ff */
[----:B0-----:R-:W-:Y:S02]  /*04d0*/  ISETP.NE.OR P0, PT, R0, RZ, !P0 ;  /* 0x000000ff0000720c */ /* 0x001fe40004705670 */
[----:B-1----:R-:W-:-:S04]  /*04e0*/  ISETP.NE.AND P3, PT, R2, 0x1, PT ;  /* 0x000000010200780c */ /* 0x002fc80003f65270 */
[----:B------:R-:W-:Y:S01]  /*04f0*/  P2R R0, PR, RZ, 0x8 ;  /* 0x00000008ff007803 */ /* 0x000fe20000000000 */
[----:B------:R-:W-:Y:S01]  /*0500*/  IMAD.IADD R0, R4, 0x1, -R7 ;  /* 0x0000000104007824 */ /* 0x000fe200078e0a07 */
[----:B------:R-:W-:Y:S01]  /*0510*/  LOP3.LUT R4, R3, 0x7f, RZ, 0xc0, !PT ;  /* 0x0000007f03047812 */ /* 0x000fe200078ec0ff */
[----:B------:R-:W-:-:S03]  /*0520*/  IMAD.MOV.U32 R7, RZ, RZ, RZ ;  /* 0x000000ffff077224 */ /* 0x000fc600078e00ff */
[----:B------:R-:W-:Y:S01]  /*0530*/  ISETP.NE.AND P1, PT, R0, 0x3, PT ;  /* 0x000000030000780c */ /* 0x000fe20003f25270 */
[----:B------:R-:W-:Y:S01]  /*0540*/  VOTEU.ALL UP0, P0 ;  /* 0x00000000003f7886 */ /* 0x000fe20000000000 */
[----:B------:R-:W-:Y:S01]  /*0550*/  VOTEU.ALL UP1, P0 ;  /* 0x00000000003f7886 */ /* 0x000fe20000020000 */
[----:B------:R-:W3:Y:S01]  /*0560*/  @P3 LDC R17, c[0x0][0x10] ;  /* 0x00000400ff113b82 */ /* 0x000ee20000000800 */
[----:B--2---:R-:W-:Y:S02]  /*0570*/  @P3 IMAD.MOV.U32 R8, RZ, RZ, R5 ;  /* 0x000000ffff083224 */ /* 0x004fe400078e0005 */
[----:B------:R-:W-:Y:S01]  /*0580*/  @!UP0 UMOV UR6, 0x400 ;  /* 0x0000040000068882 */ /* 0x000fe20000000000 */
[----:B------:R-:W-:-:S04]  /*0590*/  @!UP0 UIADD3 UR4, -UR4, 0x100000, URZ ;  /* 0x0010000004048890 */ /* 0x000fc8000fffe13f */
[----:B------:R-:W-:Y:S02]  /*05a0*/  @!UP0 USHF.L.U32 UR5, UR4, 0xb, URZ ;  /* 0x0000000b04058899 */ /* 0x000fe4000800063f */
[----:B------:R-:W-:Y:S01]  /*05b0*/  @!UP0 USHF.L.U32 UR4, UR4, 0x1, URZ ;  /* 0x0000000104048899 */ /* 0x000fe2000800063f */
[----:B------:R-:W-:Y:S01]  /*05c0*/  @P3 IMAD.MOV.U32 R9, RZ, RZ, RZ ;  /* 0x000000ffff093224 */ /* 0x000fe200078e00ff */
[----:B------:R-:W0:Y:S08]  /*05d0*/  @!UP0 S2UR UR7, SR_CgaCtaId ;  /* 0x00000000000789c3 */ /* 0x000e300000008800 */
[----:B------:R-:W1:Y:S01]  /*05e0*/  @!P3 LDC R11, c[0x0][0xc] ;  /* 0x00000300ff0bbb82 */ /* 0x000e620000000800 */
[----:B---3--:R-:W-:Y:S01]  /*05f0*/  @P3 IMAD.WIDE.U32 R16, R6, R17, R8 ;  /* 0x0000001106103225 */ /* 0x008fe200078e0008 */
[----:B0-----:R-:W-:Y:S01]  /*0600*/  @!UP0 ULEA UR8, UR7, UR6, 0x18 ;  /* 0x0000000607088291 */ /* 0x001fe2000f8ec03f */
[----:B------:R-:W-:-:S02]  /*0610*/  VOTEU.ALL UP0, P0 ;  /* 0x00000000003f7886 */ /* 0x000fc40000000000 */
[----:B------:R-:W-:Y:S01]  /*0620*/  ULDC UR6, c[0x0][0xc] ;  /* 0x0000030000067ab9 */ /* 0x000fe20000000800 */
[----:B------:R-:W-:Y:S01]  /*0630*/  ISETP.EQ.OR P0, PT, R0, RZ, !P1 ;  /* 0x000000ff0000720c */ /* 0x000fe20004f02670 */
[----:B------:R-:W-:-:S03]  /*0640*/  ULDC UR7, c[0x0][0x10] ;  /* 0x0000040000077ab9 */ /* 0x000fc60000000800 */
[C---:B------:R-:W-:Y:S01]  /*0650*/  ISETP.EQ.AND P0, PT, R10.reuse, RZ, P0 ;  /* 0x000000ff0a00720c */ /* 0x040fe20000702270 */
[----:B------:R-:W-:Y:S02]  /*0660*/  VIADD R10, R10, 0xffffffff ;  /* 0xffffffff0a0a7836 */ /* 0x000fe40000000000 */
[----:B-1----:R-:W-:Y:S01]  /*0670*/  @!P3 IMAD.WIDE.U32 R8, R11, R5, R6 ;  /* 0x000000050b08b225 */ /* 0x002fe200078e0006 */
[----:B------:R-:W0:Y:S02]  /*0680*/  FENCE.VIEW.ASYNC.S ;  /* 0x00000000000073c6 */ /* 0x000e240000000000 */
[----:B0-----:R-:W4:Y:S01]  /*0690*/  @!UP0 SYNCS.EXCH.64 URZ, [UR8+0xe0], UR4 ;  /* 0x0000e004083f85b2 */ /* 0x001f220008000100 */
[----:B------:R-:W-:Y:S01]  /*06a0*/  SEL R18, RZ, 0x1, !P0 ;  /* 0x00000001ff127807 */ /* 0x000fe20004000000 */
[----:B------:R-:W-:Y:S01]  /*06b0*/  @P3 IMAD.MOV.U32 R11, RZ, RZ, RZ ;  /* 0x000000ffff0b3224 */ /* 0x000fe200078e00ff */
[----:B------:R-:W-:Y:S01]  /*06c0*/  ISETP.GE.U32.AND P1, PT, R10, 0x2, PT ;  /* 0x000000020a00780c */ /* 0x000fe20003f26070 */
[----:B------:R-:W-:-:S02]  /*06d0*/  @!P3 IMAD.MOV.U32 R16, RZ, RZ, R8 ;  /* 0x000000ffff10b224 */ /* 0x000fc400078e0008 */
[----:B------:R-:W-:Y:S01]  /*06e0*/  @P3 IMAD.IADD R17, R17, 0x1, R11 ;  /* 0x0000000111113824 */ /* 0x000fe200078e020b */
[----:B------:R-:W-:Y:S01]  /*06f0*/  SEL R18, R18, 0x2, P1 ;  /* 0x0000000212127807 */ /* 0x000fe20000800000 */
[----:B------:R-:W-:Y:S01]  /*0700*/  @!P3 IMAD.MOV.U32 R17, RZ, RZ, R9 ;  /* 0x000000ffff11b224 */ /* 0x000fe200078e0009 */
[----:B------:R0:W4:Y:S01]  /*0710*/  @!UP1 SYNCS.EXCH.64 URZ, [UR8+0xe8], UR4 ;  /* 0x0000e804083f95b2 */ /* 0x0001220008000100 */
[----:B------:R-:W-:Y:S01]  /*0720*/  NOP ;  /* 0x0000000000007918 */ /* 0x000fe20000000000 */
[----:B0-----:R-:W-:-:S03]  /*0730*/  UIMAD.WIDE.U32 UR4, UR6, UR7, URZ ;  /* 0x00000007060472a5 */ /* 0x001fc6000f8e003f */
[----:B------:R-:W-:Y:S02]  /*0740*/  ULDC UR6, c[0x0][0x14] ;  /* 0x0000050000067ab9 */ /* 0x000fe40000000800 */
[----:B------:R-:W-:Y:S02]  /*0750*/  UIMAD.WIDE.U32 UR36, UR4, UR6, URZ ;  /* 0x00000006042472a5 */ /* 0x000fe4000f8e003f */
[----:B------:R-:W-:-:S04]  /*0760*/  UIMAD UR40, UR5, UR6, URZ ;  /* 0x00000006052872a4 */ /* 0x000fc8000f8e023f */
[----:B------:R-:W-:Y:S01]  /*0770*/  UIADD3 UR40, UR37, UR40, URZ ;  /* 0x0000002825287290 */ /* 0x000fe2000fffe03f */
[----:B----4-:R-:W-:Y:S06]  /*0780*/  BAR.SYNC.DEFER_BLOCKING 0x0 ;  /* 0x0000000000007b1d */ /* 0x010fec0000010000 */
[----:B------:R-:W-:Y:S05]  /*0790*/  @!P2 BRA `(.L_x_4) ;  /* 0x0000004400bca947 */ /* 0x000fea0003800000 */
[----:B------:R-:W-:-:S13]  /*07a0*/  ISETP.GT.U32.AND P0, PT, R10, 0x1, PT ;  /* 0x000000010a00780c */ /* 0x000fda0003f04070 */
[----:B------:R-:W-:Y:S05]  /*07b0*/  @P0 EXIT ;  /* 0x000000000000094d */ /* 0x000fea0003800000 */
[----:B------:R-:W-:Y:S01]  /*07c0*/  ULDC.64 UR4, c[0x0][0x650] ;  /* 0x0001940000047ab9 */ /* 0x000fe20000000a00 */
[----:B------:R-:W-:Y:S01]  /*07d0*/  PRMT R0, RZ, 0x7610, R0 ;  /* 0x00007610ff007816 */ /* 0x000fe20000000000 */
[----:B------:R-:W-:Y:S01]  /*07e0*/  IMAD.MOV.U32 R73, RZ, RZ, -0x1 ;  /* 0xffffffffff497424 */ /* 0x000fe200078e00ff */
[----:B------:R-:W-:Y:S01]  /*07f0*/  ISETP.GE.U32.AND P0, PT, R16, UR4, PT ;  /* 0x0000000410007c0c */ /* 0x000fe2000bf06070 */
[----:B------:R-:W-:Y:S02]  /*0800*/  IMAD.MOV.U32 R72, RZ, RZ, -0x1 ;  /* 0xffffffffff487424 */ /* 0x000fe400078e00ff */
[----:B------:R-:W-:Y:S01]  /*0810*/  IMAD.MOV.U32 R71, RZ, RZ, -0x1 ;  /* 0xffffffffff477424 */ /* 0x000fe200078e00ff */
[----:B------:R-:W-:-:S13]  /*0820*/  ISETP.GE.U32.AND.EX P0, PT, R17, UR5, PT, P0 ;  /* 0x0000000511007c0c */ /* 0x000fda000bf06100 */
[----:B------:R-:W-:Y:S05]  /*0830*/  @P0 BRA `(.L_x_5) ;  /* 0x0000000400540947 */ /* 0x000fea0003800000 */
[----:B------:R-:W0:Y:S01]  /*0840*/  LDC.64 R20, c[0x0][0x628] ;  /* 0x00018a00ff147b82 */ /* 0x000e220000000a00 */
[----:B------:R-:W-:Y:S02]  /*0850*/  IMAD.MOV.U32 R8, RZ, RZ, R16 ;  /* 0x000000ffff087224 */ /* 0x000fe400078e0010 */
[----:B------:R-:W-:-:S05]  /*0860*/  IMAD.MOV.U32 R9, RZ, RZ, R17 ;  /* 0x000000ffff097224 */ /* 0x000fca00078e0011 */
[----:B------:R-:W1:Y:S08]  /*0870*/  LDC R0, c[0x0][0x630] ;  /* 0x00018c00ff007b82 */ /* 0x000e700000000800 */
[----:B------:R-:W2:Y:S01]  /*0880*/  LDC.64 R22, c[0x0][0x620] ;  /* 0x00018800ff167b82 */ /* 0x000ea20000000a00 */
[----:B0-----:R-:W-:-:S04]  /*0890*/  ISETP.NE.U32.AND P0, PT, R20, RZ, PT ;  /* 0x000000ff1400720c */ /* 0x001fc80003f05070 */
[----:B------:R-:W-:-:S13]  /*08a0*/  ISETP.NE.AND.EX P0, PT, R21, RZ, PT, P0 ;  /* 0x000000ff1500720c */ /* 0x000fda0003f05300 */
[----:B-12---:R-:W-:Y:S05]  /*08b0*/  @!P0 BRA `(.L_x_6) ;  /* 0x0000000000288947 */ /* 0x006fea0003800000 */
[----:B------:R-:W0:Y:S02]  /*08c0*/  LDC R13, c[0x0][0x634] ;  /* 0x00018d00ff0d7b82 */ /* 0x000e240000000800 */
[----:B0-----:R-:W-:-:S05]  /*08d0*/  IADD3 R13, P0, R16, R13, RZ ;  /* 0x0000000d100d7210 */ /* 0x001fca0007f1e0ff */
[----:B------:R-:W-:-:S04]  /*08e0*/  IMAD.X R15, RZ, RZ, R17, P0 ;  /* 0x000000ffff0f7224 */ /* 0x000fc800000e0611 */
[----:B------:R-:W-:-:S04]  /*08f0*/  IMAD.WIDE.U32 R8, R15, R20, RZ ;  /* 0x000000140f087225 */ /* 0x000fc800078e00ff */
[----:B------:R-:W-:-:S04]  /*0900*/  IMAD.WIDE.U32 R10, P0, R13, R21, R8 ;  /* 0x000000150d0a7225 */ /* 0x000fc80007800008 */
[----:B------:R-:W-:-:S04]  /*0910*/  IMAD.WIDE.U32 R8, R13, R20, RZ ;  /* 0x000000140d087225 */ /* 0x000fc800078e00ff */
[----:B------:R-:W-:Y:S01]  /*0920*/  IMAD.X R13, RZ, RZ, RZ, P0 ;  /* 0x000000ffff0d7224 */ /* 0x000fe200000e06ff */
[----:B------:R-:W-:Y:S01]  /*0930*/  IADD3 RZ, P0, R9, R10, RZ ;  /* 0x0000000a09ff7210 */ /* 0x000fe20007f1e0ff */
[----:B------:R-:W-:-:S04]  /*0940*/  IMAD.MOV.U32 R12, RZ, RZ, R11 ;  /* 0x000000ffff0c7224 */ /* 0x000fc800078e000b */
[----:B------:R-:W-:-:S08]  /*0950*/  IMAD.WIDE.U32.X R8, R15, R21, R12, P0 ;  /* 0x000000150f087225 */ /* 0x000fd000000e040c */
.L_x_6:
[-CC-:B------:R-:W-:Y:S01]  /*0960*/  SHF.R.U64 R71, R8, R0.reuse, R9.reuse ;  /* 0x0000000008477219 */ /* 0x180fe20000001209 */
[----:B------:R-:W0:Y:S01]  /*0970*/  LDC R12, c[0x0][0x618] ;  /* 0x00018600ff0c7b82 */ /* 0x000e220000000800 */
[----:B------:R-:W-:Y:S01]  /*0980*/  SHF.R.U32.HI R7, RZ, R0, R9 ;  /* 0x00000000ff077219 */ /* 0x000fe20000011609 */
[----:B------:R-:W-:Y:S01]  /*0990*/  ULDC UR4, c[0x0][0x150] ;  /* 0x0000540000047ab9 */ /* 0x000fe20000000800 */
[----:B------:R-:W-:Y:S02]  /*09a0*/  IADD3 R11, P0, RZ, -R71, RZ ;  /* 0x80000047ff0b7210 */ /* 0x000fe40007f1e0ff */
[----:B------:R-:W-:-:S03]  /*09b0*/  I2FP.F32.U32 R0, R6 ;  /* 0x0000000600007245 */ /* 0x000fc60000201000 */
[----:B------:R-:W1:Y:S01]  /*09c0*/  LDC.64 R30, c[0x0][0x640] ;  /* 0x00019000ff1e7b82 */ /* 0x000e620000000a00 */
[----:B------:R-:W-:Y:S02]  /*09d0*/  IMAD.X R13, RZ, RZ, ~R7, P0 ;  /* 0x000000ffff0d7224 */ /* 0x000fe400000e0e07 */
[----:B------:R-:W-:Y:S01]  /*09e0*/  FMUL R0, R0, UR4 ;  /* 0x0000000400007c20 */ /* 0x000fe20008400000 */
[----:B------:R-:W-:Y:S01]  /*09f0*/  IMAD.WIDE.U32 R8, R11, R22, R16 ;  /* 0x000000160b087225 */ /* 0x000fe200078e0010 */
[----:B------:R-:W-:-:S03]  /*0a00*/  ULDC UR4, c[0x0][0x154] ;  /* 0x0000550000047ab9 */ /* 0x000fc60000000800 */
[----:B------:R-:W-:Y:S01]  /*0a10*/  IMAD R10, R13, R22, RZ ;  /* 0x000000160d0a7224 */ /* 0x000fe200078e02ff */
[----:B------:R-:W2:Y:S01]  /*0a20*/  LDC R7, c[0x0][0x144] ;  /* 0x00005100ff077b82 */ /* 0x000ea20000000800 */
[----:B------:R-:W3:Y:S02]  /*0a30*/  F2I.U32.TRUNC.NTZ R0, R0 ;  /* 0x0000000000007305 */ /* 0x000ee4000020f000 */
[----:B------:R-:W-:-:S04]  /*0a40*/  IMAD R11, R11, R23, R10 ;  /* 0x000000170b0b7224 */ /* 0x000fc800078e020a */
[----:B------:R-:W-:Y:S01]  /*0a50*/  IMAD.IADD R9, R9, 0x1, R11 ;  /* 0x0000000109097824 */ /* 0x000fe200078e020b */
[----:B------:R-:W4:Y:S01]  /*0a60*/  LDC R24, c[0x0][0x608] ;  /* 0x00018200ff187b82 */ /* 0x000f220000000800 */
[----:B------:R-:W-:-:S03]  /*0a70*/  IMAD.MOV.U32 R11, RZ, RZ, -0x1 ;  /* 0xffffffffff0b7424 */ /* 0x000fc600078e00ff */
[-CC-:B0-----:R-:W-:Y:S02]  /*0a80*/  SHF.R.U64 R22, R8, R12.reuse, R9.reuse ;  /* 0x0000000c08167219 */ /* 0x181fe40000001209 */
[----:B------:R-:W-:Y:S02]  /*0a90*/  I2FP.F32.U32 R8, R5 ;  /* 0x0000000500087245 */ /* 0x000fe40000201000 */
[----:B------:R-:W0:Y:S01]  /*0aa0*/  LDC R28, c[0x0][0x658] ;  /* 0x00019600ff1c7b82 */ /* 0x000e220000000800 */
[----:B-1----:R-:W-:Y:S01]  /*0ab0*/  ISETP.NE.U32.AND P0, PT, R30, RZ, PT ;  /* 0x000000ff1e00720c */ /* 0x002fe20003f05070 */
[----:B---3--:R-:W-:Y:S02]  /*0ac0*/  IMAD.MOV R10, RZ, RZ, -R0 ;  /* 0x000000ffff0a7224 */ /* 0x008fe400078e0a00 */
[----:B------:R-:W-:Y:S01]  /*0ad0*/  FMUL R8, R8, UR4 ;  /* 0x0000000408087c20 */ /* 0x000fe20008400000 */
[----:B------:R-:W-:Y:S02]  /*0ae0*/  SHF.R.U32.HI R9, RZ, R12, R9 ;  /* 0x0000000cff097219 */ /* 0x000fe40000011609 */
[----:B------:R-:W-:Y:S01]  /*0af0*/  ISETP.NE.AND.EX P0, PT, R31, RZ, PT, P0 ;  /* 0x000000ff1f00720c */ /* 0x000fe20003f05300 */
[----:B------:R1:W3:Y:S01]  /*0b00*/  F2I.U32.TRUNC.NTZ R15, R8 ;  /* 0x00000008000f7305 */ /* 0x0002e2000020f000 */
[----:B------:R-:W1:Y:S01]  /*0b10*/  LDC R20, c[0x0][0x148] ;  /* 0x00005200ff147b82 */ /* 0x000e620000000800 */
[----:B--2---:R-:W-:-:S07]  /*0b20*/  IMAD R0, R7, R10, R6 ;  /* 0x0000000a07007224 */ /* 0x004fce00078e0206 */
[----:B------:R-:W2:Y:S01]  /*0b30*/  LDC R26, c[0x0][0x600] ;  /* 0x00018000ff1a7b82 */ /* 0x000ea20000000800 */
[-CC-:B----4-:R-:W-:Y:S02]  /*0b40*/  SHF.R.U64 R32, R22, R24.reuse, R9.reuse ;  /* 0x0000001816207219 */ /* 0x190fe40000001209 */
[----:B------:R-:W-:Y:S01]  /*0b50*/  SHF.R.U32.HI R7, RZ, R24, R9 ;  /* 0x00000018ff077219 */ /* 0x000fe20000011609 */
[----:B------:R-:W-:-:S04]  /*0b60*/  IMAD.MOV.U32 R9, RZ, RZ, 0x1 ;  /* 0x00000001ff097424 */ /* 0x000fc800078e00ff */
[----:B------:R-:W4:Y:S01]  /*0b70*/  LDC R21, c[0x0][0x648] ;  /* 0x00019200ff157b82 */ /* 0x000f220000000800 */
[-C--:B0-----:R-:W-:Y:S02]  /*0b80*/  SHF.L.U32 R6, R11, R28.reuse, RZ ;  /* 0x0000001c0b067219 */ /* 0x081fe400000006ff */
[--C-:B------:R-:W-:Y:S02]  /*0b90*/  SHF.R.U64 R24, R32, R28, R7.reuse ;  /* 0x0000001c20187219 */ /* 0x100fe40000001207 */
[----:B------:R-:W-:Y:S02]  /*0ba0*/  LOP3.LUT R13, RZ, R6, RZ, 0x33, !PT ;  /* 0x00000006ff0d7212 */ /* 0x000fe400078e33ff */
[-C--:B------:R-:W-:Y:S01]  /*0bb0*/  SHF.R.U32.HI R7, RZ, R28.reuse, R7 ;  /* 0x0000001cff077219 */ /* 0x080fe20000011607 */
[----:B------:R-:W0:Y:S01]  /*0bc0*/  LDC R23, c[0x0][0x638] ;  /* 0x00018e00ff177b82 */ /* 0x000e220000000800 */
[----:B------:R-:W-:Y:S01]  /*0bd0*/  SHF.L.U32 R12, R9, R28, RZ ;  /* 0x0000001c090c7219 */ /* 0x000fe200000006ff */
[----:B------:R-:W-:-:S06]  /*0be0*/  IMAD.MOV.U32 R6, RZ, RZ, R24 ;  /* 0x000000ffff067224 */ /* 0x000fcc00078e0018 */
[----:B------:R-:W0:Y:S01]  /*0bf0*/  LDC R73, c[0x0][0x610] ;  /* 0x00018400ff497b82 */ /* 0x000e220000000800 */
[----:B-1-3--:R-:W-:Y:S05]  /*0c00*/  @!P0 BRA `(.L_x_7) ;  /* 0x0000000000288947 */ /* 0x00afea0003800000 */
[----:B------:R-:W1:Y:S02]  /*0c10*/  LDC R11, c[0x0][0x64c] ;  /* 0x00019300ff0b7b82 */ /* 0x000e640000000800 */
[----:B-1----:R-:W-:-:S05]  /*0c20*/  IADD3 R11, P0, R24, R11, RZ ;  /* 0x0000000b180b7210 */ /* 0x002fca0007f1e0ff */
        /* <DEDUP_REMOVED lines=8> */
.L_x_7:
[----:B----4-:R-:W-:Y:S01]  /*0cb0*/  SHF.R.U64 R6, R6, R21, R7 ;  /* 0x0000001506067219 */ /* 0x010fe20000001207 */
[----:B--2---:R-:W-:Y:S01]  /*0cc0*/  VIADD R7, R26, 0xffffffff ;  /* 0xffffffff1a077836 */ /* 0x004fe20000000000 */
[----:B------:R-:W-:Y:S01]  /*0cd0*/  LOP3.LUT R13, R32, R13, RZ, 0xc0, !PT ;  /* 0x0000000d200d7212 */ /* 0x000fe200078ec0ff */
[----:B------:R-:W-:Y:S02]  /*0ce0*/  IMAD.MOV R15, RZ, RZ, -R15 ;  /* 0x000000ffff0f7224 */ /* 0x000fe400078e0a0f */
[----:B------:R-:W-:Y:S02]  /*0cf0*/  IMAD.MOV R8, RZ, RZ, -R6 ;  /* 0x000000ffff087224 */ /* 0x000fe400078e0a06 */
[----:B------:R-:W-:Y:S01]  /*0d00*/  IMAD R13, R12, R6, R13 ;  /* 0x000000060c0d7224 */ /* 0x000fe200078e020d */
[----:B------:R-:W-:Y:S01]  /*0d10*/  LOP3.LUT R6, R22, R7, RZ, 0xc0, !PT ;  /* 0x0000000716067212 */ /* 0x000fe200078ec0ff */
[----:B------:R-:W-:Y:S02]  /*0d20*/  @P3 IMAD R0, R20, R15, R5 ;  /* 0x0000000f14003224 */ /* 0x000fe400078e0205 */
[----:B0-----:R-:W-:-:S02]  /*0d30*/  IMAD R5, R8, R23, R24 ;  /* 0x0000001708057224 */ /* 0x001fc400078e0218 */
[----:B------:R-:W-:Y:S02]  /*0d40*/  IMAD R73, R13, R73, R0 ;  /* 0x000000490d497224 */ /* 0x000fe400078e0200 */
[----:B------:R-:W-:Y:S02]  /*0d50*/  IMAD R6, R5, R26, R6 ;  /* 0x0000001a05067224 */ /* 0x000fe400078e0206 */
[----:B------:R-:W-:-:S03]  /*0d60*/  IMAD.MOV.U32 R0, RZ, RZ, 0x1 ;  /* 0x00000001ff007424 */ /* 0x000fc600078e00ff */
[----:B------:R-:W-:Y:S02]  /*0d70*/  SEL R72, R6, R73, !P3 ;  /* 0x0000004906487207 */ /* 0x000fe40005800000 */
[----:B------:R-:W-:-:S07]  /*0d80*/  SEL R73, R73, R6, !P3 ;  /* 0x0000000649497207 */ /* 0x000fce0005800000 */
.L_x_5:
[----:B------:R-:W-:-:S08]  /*0d90*/  NOP ;  /* 0x0000000000007918 */ /* 0x000fd00000000000 */
[----:B------:R-:W0:Y:S02]  /*0da0*/  USETMAXREG.TRY_ALLOC.CTAPOOL UP0, 0xe8 ;  /* 0x000000e8000079c8 */ /* 0x000e240008000600 */
[----:B0-----:R-:W-:-:S13]  /*0db0*/  PLOP3.LUT P0, PT, PT, PT, UP0, 0x80, 0x0 ;  /* 0x000000000000781c */ /* 0x001fda0003f0f008 */
[----:B------:R-:W-:Y:S05]  /*0dc0*/  @!P0 BRA `(.L_x_5) ;  /* 0xfffffffc00f08947 */ /* 0x000fea000383ffff */
[----:B------:R-:W-:Y:S01]  /*0dd0*/  ULDC.64 UR4, c[0x0][0x598] ;  /* 0x0001660000047ab9 */ /* 0x000fe20000000a00 */
[----:B------:R-:W-:Y:S01]  /*0de0*/  ULDC.64 UR50, c[0x0][0x208] ;  /* 0x0000820000327ab9 */ /* 0x000fe20000000a00 */
[----:B------:R-:W-:-:S04]  /*0df0*/  ISETP.NE.U32.AND P0, PT, RZ, UR4, PT ;  /* 0x00000004ff007c0c */ /* 0x000fc8000bf05070 */
[----:B------:R-:W-:-:S13]  /*0e00*/  ISETP.NE.AND.EX P0, PT, RZ, UR5, PT, P0 ;  /* 0x00000005ff007c0c */ /* 0x000fda000bf05300 */
[----:B------:R-:W-:Y:S05]  /*0e10*/  @!P0 BRA `(.L_x_8) ;  /* 0x00000000001c8947 */ /* 0x000fea0003800000 */
[----:B------:R-:W0:Y:S02]  /*0e20*/  LDC.64 R6, c[0x0][0x598] ;  /* 0x00016600ff067b82 */ /* 0x000e240000000a00 */
[----:B0-----:R-:W2:Y:S02]  /*0e30*/  LDG.E.64 R6, desc[UR50][R6.64] ;  /* 0x0000003206067981 */ /* 0x001ea4000c1e1b00 */
[----:B--2---:R-:W-:-:S04]  /*0e40*/  ISETP.NE.U32.AND P0, PT, R6, RZ, PT ;  /* 0x000000ff0600720c */ /* 0x004fc80003f05070 */
[----:B------:R-:W-:-:S13]  /*0e50*/  ISETP.NE.AND.EX P0, PT, R7, RZ, PT, P0 ;  /* 0x000000ff0700720c */ /* 0x000fda0003f05300 */
[----:B------:R-:W-:Y:S05]  /*0e60*/  @!P0 BRA `(.L_x_8) ;  /* 0x0000000000088947 */ /* 0x000fea0003800000 */
[----:B------:R0:W5:Y:S01]  /*0e70*/  LD.E R19, desc[UR50][R6.64] ;  /* 0x0000003206137980 */ /* 0x000162000c101900 */
[----:B------:R-:W-:Y:S05]  /*0e80*/  BRA `(.L_x_9) ;  /* 0x0000000000247947 */ /* 0x000fea0003800000 */
.L_x_8:
[----:B------:R-:W-:Y:S02]  /*0e90*/  ULDC.64 UR4, c[0x0][0x588] ;  /* 0x0001620000047ab9 */ /* 0x000fe40000000a00 */
[----:B------:R-:W-:-:S04]  /*0ea0*/  ISETP.NE.U32.AND P0, PT, RZ, UR4, PT ;  /* 0x00000004ff007c0c */ /* 0x000fc8000bf05070 */
[----:B------:R-:W-:-:S13]  /*0eb0*/  ISETP.NE.AND.EX P0, PT, RZ, UR5, PT, P0 ;  /* 0x00000005ff007c0c */ /* 0x000fda000bf05300 */
[----:B------:R-:W-:Y:S05]  /*0ec0*/  @!P0 BRA `(.L_x_10) ;  /* 0x00000000000c8947 */ /* 0x000fea0003800000 */
[----:B------:R-:W0:Y:S02]  /*0ed0*/  LDC.64 R6, c[0x0][0x588] ;  /* 0x00016200ff067b82 */ /* 0x000e240000000a00 */
[----:B0-----:R1:W5:Y:S01]  /*0ee0*/  LDG.E R19, desc[UR50][R6.64] ;  /* 0x0000003206137981 */ /* 0x001362000c1e1900 */
[----:B------:R-:W-:Y:S05]  /*0ef0*/  BRA `(.L_x_9) ;  /* 0x0000000000087947 */ /* 0x000fea0003800000 */
.L_x_10:
[----:B------:R-:W-:Y:S02]  /*0f00*/  ULDC UR4, c[0x0][0x580] ;  /* 0x0001600000047ab9 */ /* 0x000fe40000000800 */
[----:B------:R-:W-:-:S07]  /*0f10*/  IMAD.U32 R19, RZ, RZ, UR4 ;  /* 0x00000004ff137e24 */ /* 0x000fce000f8e00ff */
.L_x_9:
[----:B------:R-:W-:Y:S02]  /*0f20*/  ULDC.64 UR4, c[0x0][0x5a0] ;  /* 0x0001680000047ab9 */ /* 0x000fe40000000a00 */
[----:B------:R-:W-:-:S04]  /*0f30*/  ISETP.NE.U32.AND P0, PT, RZ, UR4, PT ;  /* 0x00000004ff007c0c */ /* 0x000fc8000bf05070 */
[----:B------:R-:W-:-:S13]  /*0f40*/  ISETP.NE.AND.EX P0, PT, RZ, UR5, PT, P0 ;  /* 0x00000005ff007c0c */ /* 0x000fda000bf05300 */
[----:B------:R-:W-:Y:S05]  /*0f50*/  @!P0 BRA `(.L_x_11) ;  /* 0x00000000001c8947 */ /* 0x000fea0003800000 */
[----:B01----:R-:W0:Y:S02]  /*0f60*/  LDC.64 R6, c[0x0][0x5a0] ;  /* 0x00016800ff067b82 */ /* 0x003e240000000a00 */
[----:B0-----:R-:W2:Y:S02]  /*0f70*/  LDG.E.64 R6, desc[UR50][R6.64] ;  /* 0x0000003206067981 */ /* 0x001ea4000c1e1b00 */
[----:B--2---:R-:W-:-:S04]  /*0f80*/  ISETP.NE.U32.AND P0, PT, R6, RZ, PT ;  /* 0x000000ff0600720c */ /* 0x004fc80003f05070 */
[----:B------:R-:W-:-:S13]  /*0f90*/  ISETP.NE.AND.EX P0, PT, R7, RZ, PT, P0 ;  /* 0x000000ff0700720c */ /* 0x000fda0003f05300 */
[----:B------:R-:W-:Y:S05]  /*0fa0*/  @!P0 BRA `(.L_x_11) ;  /* 0x0000000000088947 */ /* 0x000fea0003800000 */
[----:B------:R0:W5:Y:S01]  /*0fb0*/  LD.E R56, desc[UR50][R6.64] ;  /* 0x0000003206387980 */ /* 0x000162000c101900 */
[----:B------:R-:W-:Y:S05]  /*0fc0*/  BRA `(.L_x_12) ;  /* 0x0000000000247947 */ /* 0x000fea0003800000 */
.L_x_11:
[----:B------:R-:W-:Y:S02]  /*0fd0*/  ULDC.64 UR4, c[0x0][0x590] ;  /* 0x0001640000047ab9 */ /* 0x000fe40000000a00 */
[----:B------:R-:W-:-:S04]  /*0fe0*/  ISETP.NE.U32.AND P0, PT, RZ, UR4, PT ;  /* 0x00000004ff007c0c */ /* 0x000fc8000bf05070 */
[----:B------:R-:W-:-:S13]  /*0ff0*/  ISETP.NE.AND.EX P0, PT, RZ, UR5, PT, P0 ;  /* 0x00000005ff007c0c */ /* 0x000fda000bf05300 */
[----:B------:R-:W-:Y:S05]  /*1000*/  @!P0 BRA `(.L_x_13) ;  /* 0x00000000000c8947 */ /* 0x000fea0003800000 */
[----:B------:R-:W2:Y:S02]  /*1010*/  LDC.64 R56, c[0x0][0x590] ;  /* 0x00016400ff387b82 */ /* 0x000ea40000000a00 */
[----:B--2---:R2:W5:Y:S01]  /*1020*/  LDG.E R56, desc[UR50][R56.64] ;  /* 0x0000003238387981 */ /* 0x004562000c1e1900 */
[----:B------:R-:W-:Y:S05]  /*1030*/  BRA `(.L_x_12) ;  /* 0x0000000000087947 */ /* 0x000fea0003800000 */
.L_x_13:
[----:B------:R-:W-:Y:S02]  /*1040*/  ULDC UR4, c[0x0][0x584] ;  /* 0x0001610000047ab9 */ /* 0x000fe40000000800 */
[----:B------:R-:W-:-:S07]  /*1050*/  IMAD.U32 R56, RZ, RZ, UR4 ;  /* 0x00000004ff387e24 */ /* 0x000fce000f8e00ff */
.L_x_12:
[----:B------:R-:W-:-:S13]  /*1060*/  LOP3.LUT P0, RZ, R0, 0xff, RZ, 0xc0, !PT ;  /* 0x000000ff00ff7812 */ /* 0x000fda000780c0ff */
[----:B------:R-:W-:Y:S05]  /*1070*/  @!P0 EXIT ;  /* 0x000000000000894d */ /* 0x000fea0003800000 */
[----:B01----:R-:W2:Y:S01]  /*1080*/  LDC.64 R6, c[0x0][0x5c8] ;  /* 0x00017200ff067b82 */ /* 0x003ea20000000a00 */
[----:B------:R-:W-:Y:S01]  /*1090*/  ULDC.64 UR4, c[0x0][0x288] ;  /* 0x0000a20000047ab9 */ /* 0x000fe20000000a00 */
[----:B------:R-:W-:Y:S01]  /*10a0*/  LOP3.LUT R14, R14, 0x1, RZ, 0xc0, !PT ;  /* 0x000000010e0e7812 */ /* 0x000fe200078ec0ff */
[----:B------:R-:W-:Y:S01]  /*10b0*/  IMAD.U32 R5, RZ, RZ, UR4 ;  /* 0x00000004ff057e24 */ /* 0x000fe2000f8e00ff */
[----:B------:R-:W-:Y:S01]  /*10c0*/  UIADD3 UR4, UR5, 0xf, URZ ;  /* 0x0000000f05047890 */ /* 0x000fe2000fffe03f */
[----:B------:R-:W-:Y:S01]  /*10d0*/  SHF.R.U32.HI R0, RZ, 0x2, R3 ;  /* 0x00000002ff007819 */ /* 0x000fe20000011603 */
[----:B------:R-:W-:Y:S01]  /*10e0*/  ULDC.64 UR42, c[0x0][0x5b0] ;  /* 0x00016c00002a7ab9 */ /* 0x000fe20000000a00 */
[----:B------:R-:W-:Y:S01]  /*10f0*/  SHF.R.U32.HI R4, RZ, 0x1, R4 ;  /* 0x00000001ff047819 */ /* 0x000fe20000011604 */
[----:B------:R-:W0:Y:S01]  /*1100*/  LDC R60, c[0x0][0x658] ;  /* 0x00019600ff3c7b82 */ /* 0x000e220000000800 */
[----:B------:R-:W-:Y:S01]  /*1110*/  USHF.R.S32.HI UR5, URZ, 0x1f, UR4 ;  /* 0x0000001f3f057899 */ /* 0x000fe20008011404 */
[----:B------:R-:W-:Y:S01]  /*1120*/  LOP3.LUT R62, R3, 0x3, RZ, 0xc0, !PT ;  /* 0x00000003033e7812 */ /* 0x000fe200078ec0ff */
[----:B------:R-:W-:Y:S01]  /*1130*/  IMAD.SHL.U32 R9, R14, 0x40, RZ ;  /* 0x000000400e097824 */ /* 0x000fe200078e00ff */
[----:B------:R-:W-:Y:S01]  /*1140*/  LOP3.LUT R0, R0, 0x7, RZ, 0xc0, !PT ;  /* 0x0000000700007812 */ /* 0x000fe200078ec0ff */
[----:B------:R-:W-:Y:S01]  /*1150*/  ULEA.HI UR5, UR5, UR4, URZ, 0x4 ;  /* 0x0000000405057291 */ /* 0x000fe2000f8f203f */
[----:B------:R-:W-:Y:S01]  /*1160*/  LOP3.LUT R23, R4, 0x30, RZ, 0xc0, !PT ;  /* 0x0000003004177812 */ /* 0x000fe200078ec0ff */
[----:B------:R-:W-:Y:S01]  /*1170*/  IMAD R62, R62, -0x2, R5 ;  /* 0xfffffffe3e3e7824 */ /* 0x000fe200078e0205 */
[--C-:B------:R-:W-:Y:S01]  /*1180*/  LOP3.LUT R22, R9, 0x40, R0.reuse, 0xe2, !PT ;  /* 0x0000004009167812 */ /* 0x100fe200078ee200 */
[----:B------:R-:W-:Y:S01]  /*1190*/  USHF.L.U64.HI UR41, UR42, 0x8, UR43 ;  /* 0x000000082a297899 */ /* 0x000fe2000801022b */
[-C--:B------:R-:W-:Y:S01]  /*11a0*/  IADD3 R5, RZ, -R23.reuse, -R0 ;  /* 0x80000017ff057210 */ /* 0x080fe20007ffe800 */
[----:B------:R-:W-:Y:S01]  /*11b0*/  IMAD.MOV.U32 R9, RZ, RZ, -0x1 ;  /* 0xffffffffff097424 */ /* 0x000fe200078e00ff */
[----:B------:R-:W-:Y:S01]  /*11c0*/  USHF.R.S32.HI UR43, URZ, 0x4, UR5 ;  /* 0x000000043f2b7899 */ /* 0x000fe20008011405 */
[----:B------:R-:W-:Y:S01]  /*11d0*/  IMAD.MOV.U32 R11, RZ, RZ, 0x1 ;  /* 0x00000001ff0b7424 */ /* 0x000fe200078e00ff */
[----:B------:R-:W-:Y:S01]  /*11e0*/  LOP3.LUT R64, R3, 0x80, RZ, 0xc0, !PT ;  /* 0x0000008003407812 */ /* 0x000fe200078ec0ff */
[----:B------:R-:W-:Y:S01]  /*11f0*/  IMAD R5, R14, -0x40, R5 ;  /* 0xffffffc00e057824 */ /* 0x000fe200078e0205 */
[----:B------:R-:W-:Y:S01]  /*1200*/  UISETP.LT.AND UP0, UPT, UR43, 0x1, UPT ;  /* 0x000000012b00788c */ /* 0x000fe2000bf01270 */
[----:B--2---:R-:W-:Y:S01]  /*1210*/  IMAD.SHL.U32 R57, R6, 0x100, RZ ;  /* 0x0000010006397824 */ /* 0x004fe200078e00ff */
[----:B------:R-:W-:Y:S01]  /*1220*/  ULDC UR4, c[0x0][0x284] ;  /* 0x0000a10000047ab9 */ /* 0x000fe20000000800 */
[----:B------:R-:W-:Y:S01]  /*1230*/  LOP3.LUT R22, R22, R23, RZ, 0xfc, !PT ;  /* 0x0000001716167212 */ /* 0x000fe200078efcff */
[----:B------:R-:W-:Y:S01]  /*1240*/  USHF.L.U32 UR42, UR42, 0x8, URZ ;  /* 0x000000082a2a7899 */ /* 0x000fe2000800063f */
[C-C-:B------:R-:W-:Y:S01]  /*1250*/  SHF.L.U64.HI R61, R6.reuse, 0x3, R7.reuse ;  /* 0x00000003063d7819 */ /* 0x140fe20000010207 */
[----:B------:R-:W-:Y:S01]  /*1260*/  USEL UR47, UR43, 0x1, UP0 ;  /* 0x000000012b2f7887 */ /* 0x000fe20008000000 */
[C---:B------:R-:W-:Y:S01]  /*1270*/  SHF.L.U64.HI R59, R6.reuse, 0x8, R7 ;  /* 0x00000008063b7819 */ /* 0x040fe20000010207 */
[----:B------:R-:W-:Y:S01]  /*1280*/  IMAD.SHL.U32 R58, R6, 0x8, RZ ;  /* 0x00000008063a7824 */ /* 0x000fe200078e00ff */
[-C--:B0-----:R-:W-:Y:S01]  /*1290*/  SHF.L.U32 R9, R9, R60.reuse, RZ ;  /* 0x0000003c09097219 */ /* 0x081fe200000006ff */
[----:B------:R-:W-:Y:S01]  /*12a0*/  IMAD.SHL.U32 R63, R3, 0x2, RZ ;  /* 0x00000002033f7824 */ /* 0x000fe200078e00ff */
[----:B------:R-:W-:Y:S01]  /*12b0*/  SHF.L.U32 R60, R11, R60, RZ ;  /* 0x0000003c0b3c7219 */ /* 0x000fe200000006ff */
[----:B------:R-:W-:Y:S01]  /*12c0*/  VIADD R69, R5, UR4 ;  /* 0x0000000405457c36 */ /* 0x000fe20008000000 */
[----:B------:R-:W-:Y:S01]  /*12d0*/  LOP3.LUT R70, R18, 0x1, RZ, 0xfc, !PT ;  /* 0x0000000112467812 */ /* 0x000fe200078efcff */
[----:B------:R-:W-:Y:S01]  /*12e0*/  IMAD.MOV.U32 R23, RZ, RZ, RZ ;  /* 0x000000ffff177224 */ /* 0x000fe200078e00ff */
[----:B------:R-:W-:Y:S01]  /*12f0*/  SHF.R.U32.HI R64, RZ, 0x7, R64 ;  /* 0x00000007ff407819 */ /* 0x000fe20000011640 */
[----:B------:R-:W-:Y:S01]  /*1300*/  ULOP3.LUT UR44, UR42, 0x2, URZ, 0xfc, !UPT ;  /* 0x000000022a2c7892 */ /* 0x000fe2000f8efc3f */
[----:B------:R-:W-:Y:S01]  /*1310*/  LOP3.LUT R65, RZ, R9, RZ, 0x33, !PT ;  /* 0x00000009ff417212 */ /* 0x000fe200078e33ff */
[----:B------:R-:W-:Y:S01]  /*1320*/  ULOP3.LUT UR45, UR42, 0x10, URZ, 0xfc, !UPT ;  /* 0x000000102a2d7892 */ /* 0x000fe2000f8efc3f */
[C---:B------:R-:W-:Y:S01]  /*1330*/  LOP3.LUT R66, R57.reuse, 0x2, RZ, 0xfc, !PT ;  /* 0x0000000239427812 */ /* 0x040fe200078efcff */
[----:B------:R-:W-:Y:S01]  /*1340*/  ULOP3.LUT UR46, UR42, 0x12, URZ, 0xfc, !UPT ;  /* 0x000000122a2e7892 */ /* 0x000fe2000f8efc3f */
[C---:B------:R-:W-:Y:S01]  /*1350*/  LOP3.LUT R67, R57.reuse, 0x10, RZ, 0xfc, !PT ;  /* 0x0000001039437812 */ /* 0x040fe200078efcff */
[----:B------:R-:W-:Y:S01]  /*1360*/  UIADD3 UR47, UR43, -UR47, URZ ;  /* 0x8000002f2b2f7290 */ /* 0x000fe2000fffe03f */
[----:B------:R-:W-:Y:S01]  /*1370*/  LOP3.LUT R68, R57, 0x12, RZ, 0xfc, !PT ;  /* 0x0000001239447812 */ /* 0x000fe200078efcff */
[----:B------:R-:W-:Y:S01]  /*1380*/  UMOV UR38, URZ ;  /* 0x0000003f00267c82 */ /* 0x000fe20008000000 */
[----:B------:R-:W-:-:S09]  /*1390*/  UMOV UR39, URZ ;  /* 0x0000003f00277c82 */ /* 0x000fd20008000000 */
.L_x_95:
[----:B0-----:R-:W0:Y:S01]  /*13a0*/  SHFL.IDX PT, R0, R64, RZ, 0x1f ;  /* 0x00001fff40007589 */ /* 0x001e2200000e0000 */
[----:B------:R-:W1:Y:S01]  /*13b0*/  S2UR UR6, SR_CgaCtaId ;  /* 0x00000000000679c3 */ /* 0x000e620000008800 */
[----:B------:R-:W-:Y:S01]  /*13c0*/  UMOV UR48, 0x400 ;  /* 0x0000040000307882 */ /* 0x000fe20000000000 */
[----:B0-----:R-:W-:Y:S01]  /*13d0*/  R2UR UR4, R0 ;  /* 0x00000000000472ca */ /* 0x001fe200000e0000 */
[----:B-1----:R-:W-:-:S12]  /*13e0*/  ULEA UR48, UR6, UR48, 0x18 ;  /* 0x0000003006307291 */ /* 0x002fd8000f8ec03f */
[----:B------:R-:W-:-:S04]  /*13f0*/  ULEA.HI UR5, UR4, UR4, URZ, 0x1 ;  /* 0x0000000404057291 */ /* 0x000fc8000f8f083f */
[----:B------:R-:W-:-:S04]  /*1400*/  ULOP3.LUT UR5, UR5, 0x1ffffe, URZ, 0xc0, !UPT ;  /* 0x001ffffe05057892 */ /* 0x000fc8000f8ec03f */
[----:B------:R-:W-:-:S03]  /*1410*/  UIADD3 UR5, UR4, -UR5, URZ ;  /* 0x8000000504057290 */ /* 0x000fc6000fffe03f */
[----:B------:R-:W-:Y:S01]  /*1420*/  ULDC UR4, c[0x0][0x28c] ;  /* 0x0000a30000047ab9 */ /* 0x000fe20000000800 */
[----:B------:R-:W-:Y:S01]  /*1430*/  ULEA UR5, UR5, UR48, 0xb ;  /* 0x0000003005057291 */ /* 0x000fe2000f8e583f */
[----:B------:R-:W-:-:S03]  /*1440*/  ISETP.LT.AND P0, PT, RZ, UR4, PT ;  /* 0x00000004ff007c0c */ /* 0x000fc6000bf01270 */
[----:B------:R-:W-:-:S04]  /*1450*/  UIADD3 UR5, UR5, 0x180, URZ ;  /* 0x0000018005057890 */ /* 0x000fc8000fffe03f */
[----:B------:R-:W-:-:S04]  /*1460*/  USHF.R.U32.HI UR5, URZ, 0x4, UR5 ;  /* 0x000000043f057899 */ /* 0x000fc80008011605 */
[----:B------:R-:W-:-:S04]  /*1470*/  ULOP3.LUT UR5, UR5, 0x3fff, URZ, 0xc0, !UPT ;  /* 0x00003fff05057892 */ /* 0x000fc8000f8ec03f */
[----:B------:R-:W-:Y:S01]  /*1480*/  ULOP3.LUT UR49, UR5, 0x10000, URZ, 0xfc, !UPT ;  /* 0x0001000005317892 */ /* 0x000fe2000f8efc3f */
[----:B--2-45:R-:W-:Y:S11]  /*1490*/  @P0 BRA `(.L_x_14) ;  /* 0x0000000000400947 */ /* 0x034ff60003800000 */
[----:B------:R-:W-:Y:S01]  /*14a0*/  MOV R0, 0x0 ;  /* 0x0000000000007802 */ /* 0x000fe20000000f00 */
[----:B------:R-:W-:Y:S01]  /*14b0*/  ULDC.64 UR4, c[0x4][0x68] ;  /* 0x01001a0000047ab9 */ /* 0x000fe20000000a00 */
[----:B------:R-:W-:Y:S01]  /*14c0*/  ULDC.64 UR6, c[0x4][0x8] ;  /* 0x0100020000067ab9 */ /* 0x000fe20000000a00 */
[----:B------:R-:W-:Y:S01]  /*14d0*/  IMAD.U32 R4, RZ, RZ, UR4 ;  /* 0x00000004ff047e24 */ /* 0x000fe2000f8e00ff */
[----:B------:R0:W1:Y:S01]  /*14e0*/  LDC.64 R14, c[0x4][R0] ;  /* 0x01000000000e7b82 */ /* 0x0000620000000a00 */
[----:B------:R-:W-:Y:S01]  /*14f0*/  IMAD.U32 R5, RZ, RZ, UR5 ;  /* 0x00000005ff057e24 */ /* 0x000fe2000f8e00ff */
[----:B------:R-:W-:Y:S01]  /*1500*/  ULDC.64 UR4, c[0x4][0x70] ;  /* 0x01001c0000047ab9 */ /* 0x000fe20000000a00 */
[----:B------:R-:W-:Y:S02]  /*1510*/  IMAD.U32 R10, RZ, RZ, UR6 ;  /* 0x00000006ff0a7e24 */ /* 0x000fe4000f8e00ff */
[----:B------:R-:W-:Y:S02]  /*1520*/  IMAD.U32 R6, RZ, RZ, UR4 ;  /* 0x00000004ff067e24 */ /* 0x000fe4000f8e00ff */
[----:B------:R-:W-:-:S02]  /*1530*/  IMAD.U32 R7, RZ, RZ, UR5 ;  /* 0x00000005ff077e24 */ /* 0x000fc4000f8e00ff */
[----:B------:R-:W-:Y:S02]  /*1540*/  IMAD.U32 R11, RZ, RZ, UR7 ;  /* 0x00000007ff0b7e24 */ /* 0x000fe4000f8e00ff */
[----:B------:R-:W-:Y:S02]  /*1550*/  IMAD.MOV.U32 R8, RZ, RZ, 0x1e1 ;  /* 0x000001e1ff087424 */ /* 0x000fe400078e00ff */
[----:B------:R-:W-:Y:S02]  /*1560*/  IMAD.MOV.U32 R12, RZ, RZ, 0x1 ;  /* 0x00000001ff0c7424 */ /* 0x000fe400078e00ff */
[----:B0-----:R-:W-:-:S07]  /*1570*/  IMAD.MOV.U32 R13, RZ, RZ, RZ ;  /* 0x000000ffff0d7224 */ /* 0x001fce00078e00ff */
[----:B------:R-:W-:-:S07]  /*1580*/  LEPC R20, `(.L_x_14) ;  /* 0x000000001014794e */ /* 0x000fce0000000000 */
[----:B-1---5:R-:W-:Y:S05]  /*1590*/  CALL.ABS.NOINC R14 ;  /* 0x000000000e007343 */ /* 0x022fea0003c00000 */
.L_x_14:
[----:B------:R-:W-:-:S13]  /*15a0*/  ISETP.NE.AND P0, PT, R70, 0x3, PT ;  /* 0x000000034600780c */ /* 0x000fda0003f05270 */
[----:B------:R-:W-:Y:S05]  /*15b0*/  @!P0 BRA `(.L_x_15) ;  /* 0x0000000000048947 */ /* 0x000fea0003800000 */
[----:B------:R-:W-:Y:S01]  /*15c0*/  BPT.TRAP 0x1 ;  /* 0x000000040000795c */ /* 0x000fe20000300000 */
.L_x_15:
[----:B------:R-:W-:Y:S02]  /*15d0*/  IMAD.U32 R3, RZ, RZ, UR39 ;  /* 0x00000027ff037e24 */ /* 0x000fe4000f8e00ff */
[----:B------:R-:W-:-:S03]  /*15e0*/  IMAD.U32 R0, RZ, RZ, UR38 ;  /* 0x00000026ff007e24 */ /* 0x000fc6000f8e00ff */
[----:B------:R-:W-:Y:S02]  /*15f0*/  LEA R3, R3, UR48, 0x3 ;  /* 0x0000003003037c11 */ /* 0x000fe4000f8e18ff */
[----:B------:R-:W-:-:S04]  /*1600*/  SHF.L.U32 R0, R0, 0x1f, RZ ;  /* 0x0000001f00007819 */ /* 0x000fc800000006ff */
[----:B------:R0:W1:Y:S01]  /*1610*/  SYNCS.PHASECHK.TRANS64.TRYWAIT P1, [R3+URZ], R0 ;  /* 0x00000000030075a7 */ /* 0x000062000802017f */
[----:B------:R-:W-:Y:S05]  /*1620*/  @!P0 BRA `(.L_x_16) ;  /* 0x0000000000048947 */ /* 0x000fea0003800000 */
[----:B------:R-:W-:Y:S01]  /*1630*/  BPT.TRAP 0x1 ;  /* 0x000000040000795c */ /* 0x000fe20000300000 */
.L_x_16:
[----:B------:R-:W-:-:S05]  /*1640*/  IMAD.U32 R4, RZ, RZ, UR47 ;  /* 0x0000002fff047e24 */ /* 0x000fca000f8e00ff */
[----:B------:R-:W-:Y:S01]  /*1650*/  ISETP.GE.AND P2, PT, R4, 0x1, PT ;  /* 0x000000010400780c */ /* 0x000fe20003f46270 */
[----:B-1----:R-:W-:-:S12]  /*1660*/  @P1 BRA `(.L_x_17) ;  /* 0x0000000000081947 */ /* 0x002fd80003800000 */
[----:B------:R-:W1:Y:S02]  /*1670*/  SYNCS.PHASECHK.TRANS64.TRYWAIT P1, [R3+URZ], R0 ;  /* 0x00000000030075a7 */ /* 0x000e64000802017f */
[----:B-1----:R-:W-:Y:S05]  /*1680*/  @!P1 BRA `(.L_x_18) ;  /* 0x0000005000b49947 */ /* 0x002fea0003800000 */
.L_x_17:
[----:B------:R-:W-:Y:S05]  /*1690*/  WARPSYNC.ALL ;  /* 0x0000000000007948 */ /* 0x000fea0003800000 */
[----:B------:R-:W-:Y:S01]  /*16a0*/  UIADD3 UR4, UR48, 0x34180, URZ ;  /* 0x0003418030047890 */ /* 0x000fe2000fffe03f */
[----:B------:R-:W-:Y:S01]  /*16b0*/  WARPGROUP.ARRIVE ;  /* 0x00000000000079c5 */ /* 0x000fe20000000000 */
[----:B------:R-:W-:Y:S01]  /*16c0*/  UMOV UR5, 0xc0000010 ;  /* 0xc000001000057882 */ /* 0x000fe20000000000 */
[----:B------:R-:W-:Y:S01]  /*16d0*/  UMOV UR7, 0xc0000010 ;  /* 0xc000001000077882 */ /* 0x000fe20000000000 */
[----:B------:R-:W-:-:S04]  /*16e0*/  USHF.R.U32.HI UR4, URZ, 0x4, UR4 ;  /* 0x000000043f047899 */ /* 0x000fc80008011604 */
[----:B------:R-:W-:-:S04]  /*16f0*/  ULOP3.LUT UR4, UR4, 0x3fff, URZ, 0xc0, !UPT ;  /* 0x00003fff04047892 */ /* 0x000fc8000f8ec03f */
[----:B------:R-:W-:Y:S02]  /*1700*/  ULOP3.LUT UR8, UR4, 0x10000, URZ, 0xfc, !UPT ;  /* 0x0001000004087892 */ /* 0x000fe4000f8efc3f */
[----:B------:R-:W-:Y:S02]  /*1710*/  ULEA UR4, UR39, UR49, 0xa ;  /* 0x0000003127047291 */ /* 0x000fe4000f8e503f */
[----:B------:R-:W-:Y:S02]  /*1720*/  ULEA UR6, UR39, UR8, 0x5 ;  /* 0x0000000827067291 */ /* 0x000fe4000f8e283f */
[----:B------:R-:W-:Y:S02]  /*1730*/  UIADD3 UR9, UR4, 0x100, URZ ;  /* 0x0000010004097890 */ /* 0x000fe4000fffe03f */
[----:B------:R-:W-:Y:S02]  /*1740*/  UIADD3 UR10, UR4, 0x200, URZ ;  /* 0x00000200040a7890 */ /* 0x000fe4000fffe03f */
[----:B------:R-:W-:-:S03]  /*1750*/  UIADD3 UR11, UR4, 0x300, URZ ;  /* 0x00000300040b7890 */ /* 0x000fc6000fffe03f */
[----:B------:R-:W-:Y:S01]  /*1760*/  HGMMA.64x16x16.F32 R48, gdesc[UR4], RZ, !UPT, gsb0 ;  /* 0x00200000043079f0 */ /* 0x000fe2000c0008ff */
[----:B------:R-:W-:Y:S01]  /*1770*/  UMOV UR4, UR9 ;  /* 0x0000000900047c82 */ /* 0x000fe20008000000 */
[----:B------:R-:W-:Y:S01]  /*1780*/  UMOV UR5, 0xc0000010 ;  /* 0xc000001000057882 */ /* 0x000fe20000000000 */
[----:B------:R-:W-:Y:S02]  /*1790*/  WARPGROUP.DEPBAR.LE gsb0, 0x0 ;  /* 0x00008000000079c5 */ /* 0x000fe40000010000 */
[----:B------:R-:W-:-:S06]  /*17a0*/  WARPGROUP.ARRIVE ;  /* 0x00000000000079c5 */ /* 0x000fcc0000000000 */
        /* <DEDUP_REMOVED lines=10> */
[----:B------:R-:W-:Y:S03]  /*1850*/  HGMMA.64x16x16.F32 R24, gdesc[UR4], RZ, !UPT, gsb0 ;  /* 0x00200000041879f0 */ /* 0x000fe6000c0008ff */
[----:B------:R-:W-:Y:S02]  /*1860*/  WARPGROUP.DEPBAR.LE gsb0, 0x0 ;  /* 0x00008000000079c5 */ /* 0x000fe40000010000 */
[----:B------:R-:W-:Y:S05]  /*1870*/  @!P2 BRA `(.L_x_19) ;  /* 0x0000000000fca947 */ /* 0x000fea0003800000 */
[----:B------:R-:W-:Y:S01]  /*1880*/  UIADD3 UR4, UR39, 0x1, URZ ;  /* 0x0000000127047890 */ /* 0x000fe2000fffe03f */
[----:B01----:R-:W-:Y:S01]  /*1890*/  IMAD.U32 R0, RZ, RZ, UR47 ;  /* 0x0000002fff007e24 */ /* 0x003fe2000f8e00ff */
[----:B------:R-:W-:Y:S02]  /*18a0*/  UMOV UR10, UR39 ;  /* 0x00000027000a7c82 */ /* 0x000fe40008000000 */
[----:B------:R-:W-:-:S04]  /*18b0*/  UISETP.NE.AND UP0, UPT, UR4, 0xd, UPT ;  /* 0x0000000d0400788c */ /* 0x000fc8000bf05270 */
[----:B------:R-:W-:Y:S02]  /*18c0*/  USEL UR5, URZ, 0x1, UP0 ;  /* 0x000000013f057887 */ /* 0x000fe40008000000 */
[----:B------:R-:W-:Y:S02]  /*18d0*/  USEL UR9, UR4, URZ, UP0 ;  /* 0x0000003f04097287 */ /* 0x000fe40008000000 */
[----:B------:R-:W-:-:S06]  /*18e0*/  ULOP3.LUT UR5, UR38, UR5, URZ, 0x3c, !UPT ;  /* 0x0000000526057292 */ /* 0x000fcc000f8e3c3f */
[----:B------:R-:W-:-:S07]  /*18f0*/  IMAD.U32 R5, RZ, RZ, UR5 ;  /* 0x00000005ff057e24 */ /* 0x000fce000f8e00ff */
.L_x_26:
[----:B01----:R-:W-:Y:S05]  /*1900*/  @!P0 BRA `(.L_x_20) ;  /* 0x0000000000048947 */ /* 0x003fea0003800000 */
[----:B------:R-:W-:Y:S01]  /*1910*/  BPT.TRAP 0x1 ;  /* 0x000000040000795c */ /* 0x000fe20000300000 */
.L_x_20:
[----:B------:R-:W-:Y:S01]  /*1920*/  ULEA UR4, UR9, UR48, 0x3 ;  /* 0x0000003009047291 */ /* 0x000fe2000f8e183f */
[----:B------:R-:W-:-:S08]  /*1930*/  SHF.L.U32 R3, R5, 0x1f, RZ ;  /* 0x0000001f05037819 */ /* 0x000fd000000006ff */
[----:B------:R0:W1:Y:S01]  /*1940*/  SYNCS.PHASECHK.TRANS64.TRYWAIT P1, [UR4], R3 ;  /* 0x00000003ff0075a7 */ /* 0x0000620008020144 */
[----:B------:R-:W-:Y:S05]  /*1950*/  @!P0 BRA `(.L_x_21) ;  /* 0x0000000000048947 */ /* 0x000fea0003800000 */
[----:B------:R-:W-:Y:S01]  /*1960*/  BPT.TRAP 0x1 ;  /* 0x000000040000795c */ /* 0x000fe20000300000 */
.L_x_21:
[----:B-1----:R-:W-:Y:S05]  /*1970*/  @P1 BRA `(.L_x_22) ;  /* 0x0000000000081947 */ /* 0x002fea0003800000 */
[----:B------:R-:W1:Y:S02]  /*1980*/  SYNCS.PHASECHK.TRANS64.TRYWAIT P1, [UR4], R3 ;  /* 0x00000003ff0075a7 */ /* 0x000e640008020144 */
[----:B-1----:R-:W-:Y:S05]  /*1990*/  @!P1 BRA `(.L_x_23) ;  /* 0x0000005000049947 */ /* 0x002fea0003800000 */
.L_x_22:
[----:B------:R-:W-:Y:S01]  /*19a0*/  ULEA UR6, UR9, UR8, 0x5 ;  /* 0x0000000809067291 */ /* 0x000fe2000f8e283f */
[----:B------:R-:W-:Y:S01]  /*19b0*/  WARPGROUP.ARRIVE ;  /* 0x00000000000079c5 */ /* 0x000fe20000000000 */
[----:B------:R-:W-:Y:S01]  /*19c0*/  ULEA UR4, UR9, UR49, 0xa ;  /* 0x0000003109047291 */ /* 0x000fe2000f8e503f */
[----:B------:R-:W-:Y:S01]  /*19d0*/  UMOV UR7, 0xc0000010 ;  /* 0xc000001000077882 */ /* 0x000fe20000000000 */
[----:B------:R-:W-:Y:S02]  /*19e0*/  UMOV UR5, 0xc0000010 ;  /* 0xc000001000057882 */ /* 0x000fe40000000000 */
[----:B------:R-:W-:Y:S02]  /*19f0*/  UIADD3 UR11, UR4, 0x100, URZ ;  /* 0x00000100040b7890 */ /* 0x000fe4000fffe03f */
[----:B------:R-:W-:Y:S02]  /*1a00*/  UIADD3 UR12, UR4, 0x200, URZ ;  /* 0x00000200040c7890 */ /* 0x000fe4000fffe03f */
[----:B------:R-:W-:-:S02]  /*1a10*/  UIADD3 UR13, UR4, 0x300, URZ ;  /* 0x00000300040d7890 */ /* 0x000fc4000fffe03f */
[----:B------:R-:W-:Y:S01]  /*1a20*/  HGMMA.64x16x16.F32 R48, gdesc[UR4], R48, gsb0 ;  /* 0x00200000043079f0 */ /* 0x000fe20008000830 */
[----:B------:R-:W-:Y:S01]  /*1a30*/  UMOV UR5, 0xc0000010 ;  /* 0xc000001000057882 */ /* 0x000fe20000000000 */
[----:B------:R-:W-:Y:S01]  /*1a40*/  UMOV UR4, UR11 ;  /* 0x0000000b00047c82 */ /* 0x000fe20008000000 */
[----:B------:R-:W-:Y:S02]  /*1a50*/  WARPGROUP.DEPBAR.LE gsb0, 0x0 ;  /* 0x00008000000079c5 */ /* 0x000fe40000010000 */
[----:B------:R-:W-:-:S06]  /*1a60*/  WARPGROUP.ARRIVE ;  /* 0x00000000000079c5 */ /* 0x000fcc0000000000 */
[----:B------:R-:W-:Y:S01]  /*1a70*/  HGMMA.64x16x16.F32 R40, gdesc[UR4], R40, gsb0 ;  /* 0x00200000042879f0 */ /* 0x000fe20008000828 */
[----:B------:R-:W-:Y:S01]  /*1a80*/  UMOV UR4, UR12 ;  /* 0x0000000c00047c82 */ /* 0x000fe20008000000 */
[----:B------:R-:W-:Y:S01]  /*1a90*/  UMOV UR5, 0xc0000010 ;  /* 0xc000001000057882 */ /* 0x000fe20000000000 */
[----:B------:R-:W-:Y:S02]  /*1aa0*/  WARPGROUP.DEPBAR.LE gsb0, 0x0 ;  /* 0x00008000000079c5 */ /* 0x000fe40000010000 */
[----:B------:R-:W-:-:S06]  /*1ab0*/  WARPGROUP.ARRIVE ;  /* 0x00000000000079c5 */ /* 0x000fcc0000000000 */
[----:B------:R-:W-:Y:S01]  /*1ac0*/  HGMMA.64x16x16.F32 R32, gdesc[UR4], R32, gsb0 ;  /* 0x00200000042079f0 */ /* 0x000fe20008000820 */
[----:B------:R-:W-:Y:S01]  /*1ad0*/  UMOV UR4, UR13 ;  /* 0x0000000d00047c82 */ /* 0x000fe20008000000 */
[----:B------:R-:W-:Y:S01]  /*1ae0*/  UMOV UR5, 0xc0000010 ;  /* 0xc000001000057882 */ /* 0x000fe20000000000 */
[----:B------:R-:W-:Y:S02]  /*1af0*/  WARPGROUP.DEPBAR.LE gsb0, 0x0 ;  /* 0x00008000000079c5 */ /* 0x000fe40000010000 */
[----:B------:R-:W-:-:S06]  /*1b00*/  WARPGROUP.ARRIVE ;  /* 0x00000000000079c5 */ /* 0x000fcc0000000000 */
[----:B------:R-:W-:Y:S03]  /*1b10*/  HGMMA.64x16x16.F32 R24, gdesc[UR4], R24, gsb0 ;  /* 0x00200000041879f0 */ /* 0x000fe60008000818 */
[----:B------:R-:W-:Y:S02]  /*1b20*/  WARPGROUP.DEPBAR.LE gsb0, 0x0 ;  /* 0x00008000000079c5 */ /* 0x000fe40000010000 */
[----:B------:R-:W-:Y:S05]  /*1b30*/  @!P0 BRA `(.L_x_24) ;  /* 0x0000000000048947 */ /* 0x000fea0003800000 */
[----:B------:R-:W-:Y:S01]  /*1b40*/  BPT.TRAP 0x1 ;  /* 0x000000040000795c */ /* 0x000fe20000300000 */
.L_x_24:
[----:B------:R-:W-:Y:S01]  /*1b50*/  ULEA UR4, UR10, UR48, 0x3 ;  /* 0x000000300a047291 */ /* 0x000fe2000f8e183f */
[----:B------:R-:W-:-:S03]  /*1b60*/  ISETP.GT.U32.AND P1, PT, R18, 0x1, PT ;  /* 0x000000011200780c */ /* 0x000fc60003f24070 */
[----:B------:R-:W-:-:S04]  /*1b70*/  UIADD3 UR4, UR4, 0x68, URZ ;  /* 0x0000006804047890 */ /* 0x000fc8000fffe03f */
[----:B------:R-:W-:-:S09]  /*1b80*/  UPRMT UR4, URZ, 0x654, UR4 ;  /* 0x000006543f047896 */ /* 0x000fd20008000004 */
[----:B------:R-:W-:Y:S01]  /*1b90*/  SYNCS.ARRIVE.TRANS64.RED.A1T0 RZ, [UR4], RZ ;  /* 0x000000ffffff79a7 */ /* 0x000fe20008100404 */
[----:B------:R-:W-:Y:S05]  /*1ba0*/  @P1 BRA `(.L_x_25) ;  /* 0x0000000000041947 */ /* 0x000fea0003800000 */
[----:B------:R-:W-:Y:S01]  /*1bb0*/  BPT.TRAP 0x1 ;  /* 0x000000040000795c */ /* 0x000fe20000300000 */
.L_x_25:
[----:B------:R-:W-:Y:S01]  /*1bc0*/  UIADD3 UR9, UR9, 0x1, URZ ;  /* 0x0000000109097890 */ /* 0x000fe2000fffe03f */
[C---:B------:R-:W-:Y:S01]  /*1bd0*/  ISETP.GT.AND P1, PT, R0.reuse, 0x1, PT ;  /* 0x000000010000780c */ /* 0x040fe20003f24270 */
[----:B------:R-:W-:Y:S01]  /*1be0*/  UIADD3 UR10, UR10, 0x1, URZ ;  /* 0x000000010a0a7890 */ /* 0x000fe2000fffe03f */
[----:B------:R-:W-:Y:S01]  /*1bf0*/  VIADD R0, R0, 0xffffffff ;  /* 0xffffffff00007836 */ /* 0x000fe20000000000 */
[----:B------:R-:W-:Y:S02]  /*1c00*/  UISETP.NE.AND UP0, UPT, UR9, 0xd, UPT ;  /* 0x0000000d0900788c */ /* 0x000fe4000bf05270 */
[----:B------:R-:W-:Y:S02]  /*1c10*/  UISETP.NE.AND UP1, UPT, UR10, 0xd, UPT ;  /* 0x0000000d0a00788c */ /* 0x000fe4000bf25270 */
[----:B------:R-:W-:Y:S02]  /*1c20*/  USEL UR4, URZ, 0x1, UP0 ;  /* 0x000000013f047887 */ /* 0x000fe40008000000 */
[----:B------:R-:W-:-:S02]  /*1c30*/  USEL UR9, UR9, URZ, UP0 ;  /* 0x0000003f09097287 */ /* 0x000fc40008000000 */
[----:B------:R-:W-:Y:S02]  /*1c40*/  USEL UR10, UR10, URZ, UP1 ;  /* 0x0000003f0a0a7287 */ /* 0x000fe40008800000 */
[----:B------:R-:W-:Y:S01]  /*1c50*/  LOP3.LUT R5, R5, UR4, RZ, 0x3c, !PT ;  /* 0x0000000405057c12 */ /* 0x000fe2000f8e3cff */
[----:B------:R-:W-:Y:S09]  /*1c60*/  @P1 BRA `(.L_x_26) ;  /* 0xfffffffc00241947 */ /* 0x000ff2000383ffff */
.L_x_19:
[----:B01----:R-:W0:Y:S02]  /*1c70*/  LDC R0, c[0x0][0x28c] ;  /* 0x0000a300ff007b82 */ /* 0x003e240000000800 */
[----:B0-----:R-:W-:-:S13]  /*1c80*/  ISETP.GE.AND P1, PT, R0, 0x1, PT ;  /* 0x000000010000780c */ /* 0x001fda0003f26270 */
[----:B------:R-:W-:Y:S05]  /*1c90*/  @!P1 BRA `(.L_x_27) ;  /* 0x0000000000349947 */ /* 0x000fea0003800000 */
[----:B------:R-:W-:Y:S05]  /*1ca0*/  @!P0 BRA `(.L_x_28) ;  /* 0x0000000000048947 */ /* 0x000fea0003800000 */
[----:B------:R-:W-:Y:S01]  /*1cb0*/  BPT.TRAP 0x1 ;  /* 0x000000040000795c */ /* 0x000fe20000300000 */
.L_x_28:
[----:B------:R-:W-:Y:S01]  /*1cc0*/  UIADD3 UR6, UR47, UR39, URZ ;  /* 0x000000272f067290 */ /* 0x000fe2000fffe03f */
[----:B------:R-:W-:-:S03]  /*1cd0*/  ISETP.GT.U32.AND P0, PT, R18, 0x1, PT ;  /* 0x000000011200780c */ /* 0x000fc60003f04070 */
[----:B------:R-:W-:-:S04]  /*1ce0*/  UIMAD.WIDE.U32 UR4, UR6, 0x4ec4ec4f, URZ ;  /* 0x4ec4ec4f060478a5 */ /* 0x000fc8000f8e003f */
[----:B------:R-:W-:-:S04]  /*1cf0*/  USHF.R.U32.HI UR4, URZ, 0x2, UR5 ;  /* 0x000000023f047899 */ /* 0x000fc80008011605 */
[----:B------:R-:W-:-:S04]  /*1d00*/  UIMAD UR6, UR4, -0xd, UR6 ;  /* 0xfffffff3040678a4 */ /* 0x000fc8000f8e0206 */
[----:B------:R-:W-:-:S04]  /*1d10*/  ULEA UR6, UR6, UR48, 0x3 ;  /* 0x0000003006067291 */ /* 0x000fc8000f8e183f */
[----:B------:R-:W-:-:S04]  /*1d20*/  UIADD3 UR6, UR6, 0x68, URZ ;  /* 0x0000006806067890 */ /* 0x000fc8000fffe03f */
[----:B------:R-:W-:-:S09]  /*1d30*/  UPRMT UR6, URZ, 0x654, UR6 ;  /* 0x000006543f067896 */ /* 0x000fd20008000006 */
[----:B------:R-:W-:Y:S01]  /*1d40*/  SYNCS.ARRIVE.TRANS64.RED.A1T0 RZ, [UR6], RZ ;  /* 0x000000ffffff79a7 */ /* 0x000fe20008100406 */
[----:B------:R-:W-:Y:S05]  /*1d50*/  @P0 BRA `(.L_x_27) ;  /* 0x0000000000040947 */ /* 0x000fea0003800000 */
[----:B------:R-:W-:Y:S01]  /*1d60*/  BPT.TRAP 0x1 ;  /* 0x000000040000795c */ /* 0x000fe20000300000 */
.L_x_27:
[----:B------:R-:W-:Y:S01]  /*1d70*/  IMAD.SHL.U32 R3, R72, 0x10, RZ ;  /* 0x0000001048037824 */ /* 0x000fe200078e00ff */
[----:B------:R-:W-:Y:S01]  /*1d80*/  UIADD3 UR39, UR43, UR39, URZ ;  /* 0x000000272b277290 */ /* 0x000fe2000fffe03f */
[----:B------:R-:W-:Y:S01]  /*1d90*/  SHF.R.S32.HI R11, RZ, 0x1f, R71 ;  /* 0x0000001fff0b7819 */ /* 0x000fe20000011447 */
[----:B------:R-:W-:Y:S01]  /*1da0*/  ULDC UR7, c[0x0][0x288] ;  /* 0x0000a20000077ab9 */ /* 0x000fe20000000800 */
[----:B------:R-:W-:Y:S01]  /*1db0*/  IMAD.SHL.U32 R6, R73, 0x200, RZ ;  /* 0x0000020049067824 */ /* 0x000fe200078e00ff */
[C---:B------:R-:W-:Y:S01]  /*1dc0*/  LOP3.LUT R12, R3.reuse, 0x6, R63, 0xf8, !PT ;  /* 0x00000006030c7812 */ /* 0x040fe200078ef83f */
[----:B------:R-:W-:Y:S01]  /*1dd0*/  UISETP.GT.U32.AND UP0, UPT, UR39, 0xc, UPT ;  /* 0x0000000c2700788c */ /* 0x000fe2000bf04070 */
[----:B------:R-:W-:Y:S01]  /*1de0*/  ISETP.GE.AND P0, PT, R3, UR7, PT ;  /* 0x0000000703007c0c */ /* 0x000fe2000bf06270 */
[----:B------:R-:W-:Y:S01]  /*1df0*/  ULDC.64 UR4, c[0x0][0x5d0] ;  /* 0x0001740000047ab9 */ /* 0x000fe20000000a00 */
[----:B------:R-:W-:Y:S01]  /*1e00*/  SHF.R.S32.HI R13, RZ, 0x1f, R12 ;  /* 0x0000001fff0d7819 */ /* 0x000fe2000001140c */
[----:B------:R-:W-:Y:S01]  /*1e10*/  ULDC UR10, c[0x0][0x284] ;  /* 0x0000a100000a7ab9 */ /* 0x000fe20000000800 */
[----:B------:R-:W-:Y:S01]  /*1e20*/  IMAD R0, R11, UR4, RZ ;  /* 0x000000040b007c24 */ /* 0x000fe2000f8e02ff */
[----:B------:R-:W-:Y:S01]  /*1e30*/  UISETP.LT.U32.AND UP0, UPT, UR43, 0xd, UP0 ;  /* 0x0000000d2b00788c */ /* 0x000fe20008701070 */
[----:B------:R-:W-:Y:S01]  /*1e40*/  ISETP.GE.OR P0, PT, R6, UR10, P0 ;  /* 0x0000000a06007c0c */ /* 0x000fe20008706670 */
[----:B------:R-:W-:Y:S01]  /*1e50*/  UISETP.GE.U32.AND UP1, UPT, UR43, 0xd, UPT ;  /* 0x0000000d2b00788c */ /* 0x000fe2000bf26070 */
[C---:B------:R-:W-:Y:S01]  /*1e60*/  IMAD R7, R71.reuse, UR5, R0 ;  /* 0x0000000547077c24 */ /* 0x040fe2000f8e0200 */
[----:B------:R-:W-:Y:S01]  /*1e70*/  USEL UR6, URZ, 0x1, !UP0 ;  /* 0x000000013f067887 */ /* 0x000fe2000c000000 */
[----:B------:R-:W-:Y:S01]  /*1e80*/  IMAD.WIDE.U32 R4, R71, UR4, R12 ;  /* 0x0000000447047c25 */ /* 0x000fe2000f8e000c */
[----:B------:R-:W-:Y:S01]  /*1e90*/  UIMAD.WIDE.U32 UR4, UR39, 0x4ec4ec4f, URZ ;  /* 0x4ec4ec4f270478a5 */ /* 0x000fe2000f8e003f */
[----:B------:R-:W-:-:S02]  /*1ea0*/  ULDC.64 UR8, c[0x0][0x5c8] ;  /* 0x0001720000087ab9 */ /* 0x000fc40000000a00 */
[----:B------:R-:W-:Y:S01]  /*1eb0*/  IMAD.WIDE R20, R73, 0x200, R22 ;  /* 0x0000020049147825 */ /* 0x000fe200078e0216 */
[----:B------:R-:W-:Y:S02]  /*1ec0*/  USHF.R.U32.HI UR4, URZ, 0x2, UR5 ;  /* 0x000000023f047899 */ /* 0x000fe40008011605 */
[----:B------:R-:W-:Y:S01]  /*1ed0*/  ULOP3.LUT UR38, UR38, UR6, URZ, 0x3c, !UPT ;  /* 0x0000000626267292 */ /* 0x000fe2000f8e3c3f */
[----:B------:R-:W-:Y:S01]  /*1ee0*/  IMAD R9, R21, UR8, RZ ;  /* 0x0000000815097c24 */ /* 0x000fe2000f8e02ff */
[----:B------:R-:W-:Y:S01]  /*1ef0*/  UIMAD UR39, UR4, -0xd, UR39 ;  /* 0xfffffff3042778a4 */ /* 0x000fe2000f8e0227 */
[----:B------:R-:W-:Y:S01]  /*1f00*/  IMAD.IADD R5, R5, 0x1, R7 ;  /* 0x0000000105057824 */ /* 0x000fe200078e0207 */
[----:B------:R-:W-:Y:S01]  /*1f10*/  @UP1 ULOP3.LUT UR38, UR38, 0x1, UR4, 0x78, !UPT ;  /* 0x0000000126261892 */ /* 0x000fe2000f8e7804 */
[C---:B------:R-:W-:Y:S02]  /*1f20*/  IMAD R9, R20.reuse, UR9, R9 ;  /* 0x0000000914097c24 */ /* 0x040fe4000f8e0209 */
[----:B------:R-:W-:-:S04]  /*1f30*/  IMAD.WIDE.U32 R72, R20, UR8, R4 ;  /* 0x0000000814487c25 */ /* 0x000fc8000f8e0004 */
[----:B------:R-:W-:Y:S01]  /*1f40*/  IMAD.MOV.U32 R0, RZ, RZ, -0x1 ;  /* 0xffffffffff007424 */ /* 0x000fe200078e00ff */
[----:B------:R-:W-:Y:S06]  /*1f50*/  @P0 BRA `(.L_x_29) ;  /* 0x0000002800480947 */ /* 0x000fec0003800000 */
[----:B-----5:R-:W-:Y:S01]  /*1f60*/  FSETP.NEU.AND P1, PT, R56, RZ, PT ;  /* 0x000000ff3800720b */ /* 0x020fe20003f2d000 */
[----:B------:R-:W-:Y:S01]  /*1f70*/  IMAD.IADD R4, R69, 0x1, -R6 ;  /* 0x0000000145047824 */ /* 0x000fe200078e0a06 */
[----:B------:R-:W-:Y:S01]  /*1f80*/  BSSY B0, `(.L_x_29) ;  /* 0x000028f000007945 */ /* 0x000fe20003800000 */
[----:B------:R-:W-:Y:S02]  /*1f90*/  IMAD.IADD R3, R62, 0x1, -R3 ;  /* 0x000000013e037824 */ /* 0x000fe400078e0a03 */
[----:B------:R-:W-:Y:S01]  /*1fa0*/  IMAD.IADD R83, R73, 0x1, R9 ;  /* 0x0000000149537824 */ /* 0x000fe200078e0209 */
[----:B------:R-:W-:-:S04]  /*1fb0*/  ISETP.GT.AND P0, PT, R4, RZ, PT ;  /* 0x000000ff0400720c */ /* 0x000fc80003f04270 */
[----:B------:R-:W-:-:S03]  /*1fc0*/  ISETP.GT.AND P2, PT, R3, RZ, P0 ;  /* 0x000000ff0300720c */ /* 0x000fc60000744270 */
[----:B------:R-:W-:Y:S10]  /*1fd0*/  @!P1 BRA `(.L_x_30) ;  /* 0x0000001c00389947 */ /* 0x000ff40003800000 */
[----:B------:R-:W0:Y:S01]  /*1fe0*/  LDC.64 R76, c[0x0][0x5b8] ;  /* 0x00016e00ff4c7b82 */ /* 0x000e220000000a00 */
[----:B------:R-:W-:-:S07]  /*1ff0*/  ULDC.64 UR4, c[0x0][0x5c0] ;  /* 0x0001700000047ab9 */ /* 0x000fce0000000a00 */
[----:B------:R-:W1:Y:S08]  /*2000*/  LDC.64 R84, c[0x0][0x5b0] ;  /* 0x00016c00ff547b82 */ /* 0x000e700000000a00 */
[----:B------:R-:W2:Y:S01]  /*2010*/  LDC.64 R80, c[0x0][0x5a8] ;  /* 0x00016a00ff507b82 */ /* 0x000ea20000000a00 */
[-C--:B0-----:R-:W-:Y:S02]  /*2020*/  IMAD R6, R11, R76.reuse, RZ ;  /* 0x0000004c0b067224 */ /* 0x081fe400078e02ff */
[----:B------:R-:W-:-:S04]  /*2030*/  IMAD.WIDE.U32 R74, R71, R76, R12 ;  /* 0x0000004c474a7225 */ /* 0x000fc800078e000c */
[----:B------:R-:W-:Y:S02]  /*2040*/  IMAD R77, R71, R77, R6 ;  /* 0x0000004d474d7224 */ /* 0x000fe400078e0206 */
[-C--:B-1----:R-:W-:Y:S02]  /*2050*/  IMAD R5, R21, R84.reuse, RZ ;  /* 0x0000005415057224 */ /* 0x082fe400078e02ff */
[----:B------:R-:W-:Y:S02]  /*2060*/  IMAD.IADD R11, R75, 0x1, R77 ;  /* 0x000000014b0b7824 */ /* 0x000fe400078e024d */
[----:B------:R-:W-:Y:S02]  /*2070*/  IMAD.MOV.U32 R10, RZ, RZ, R74 ;  /* 0x000000ffff0a7224 */ /* 0x000fe400078e004a */
[C---:B------:R-:W-:Y:S02]  /*2080*/  IMAD R79, R20.reuse, R85, R5 ;  /* 0x00000055144f7224 */ /* 0x040fe400078e0205 */
[----:B------:R-:W-:-:S04]  /*2090*/  IMAD.WIDE.U32 R8, R20, R84, R10 ;  /* 0x0000005414087225 */ /* 0x000fc800078e000a */
[----:B------:R-:W-:Y:S01]  /*20a0*/  IMAD.IADD R5, R9, 0x1, R79 ;  /* 0x0000000109057824 */ /* 0x000fe200078e024f */
[----:B--2---:R-:W-:-:S04]  /*20b0*/  LEA R6, P1, R8, R80, 0x1 ;  /* 0x0000005008067211 */ /* 0x004fc800078208ff */
[----:B------:R-:W-:-:S05]  /*20c0*/  LEA.HI.X R7, R8, R81, R5, 0x1, P1 ;  /* 0x0000005108077211 */ /* 0x000fca00008f0c05 */
[----:B------:R-:W2:Y:S01]  /*20d0*/  @P2 LDG.E.LTC128B.U16 R5, desc[UR50][R6.64] ;  /* 0x0000003206052981 */ /* 0x000ea2000c1e1520 */
[----:B------:R-:W-:Y:S01]  /*20e0*/  LEA R8, P1, R72, UR4, 0x1 ;  /* 0x0000000448087c11 */ /* 0x000fe2000f8208ff */
[----:B------:R-:W-:Y:S01]  /*20f0*/  IMAD.WIDE.U32 R14, R20, R84, R12 ;  /* 0x00000054140e7225 */ /* 0x000fe200078e000c */
[----:B------:R-:W-:Y:S01]  /*2100*/  ISETP.GT.AND P3, PT, R3, 0x1, P0 ;  /* 0x000000010300780c */ /* 0x000fe20000764270 */
[----:B------:R-:W-:Y:S02]  /*2110*/  BSSY B1, `(.L_x_31) ;  /* 0x0000010000017945 */ /* 0x000fe40003800000 */
[----:B------:R-:W-:Y:S02]  /*2120*/  IMAD.IADD R15, R79, 0x1, R15 ;  /* 0x000000014f0f7824 */ /* 0x000fe400078e020f */
[----:B------:R-:W-:-:S04]  /*2130*/  IMAD.WIDE.U32 R14, R71, R76, R14 ;  /* 0x0000004c470e7225 */ /* 0x000fc800078e000e */
[----:B------:R-:W-:Y:S02]  /*2140*/  IMAD.IADD R15, R77, 0x1, R15 ;  /* 0x000000014d0f7824 */ /* 0x000fe400078e020f */
[----:B--2---:R-:W-:-:S05]  /*2150*/  HADD2.F32 R9, -RZ, R5.H0_H0 ;  /* 0x20000005ff097230 */ /* 0x004fca0000004100 */
[----:B------:R-:W-:-:S04]  /*2160*/  FMUL R9, R9, R56 ;  /* 0x0000003809097220 */ /* 0x000fc80000400000 */
[----:B------:R-:W-:-:S05]  /*2170*/  FFMA R9, R48, R19, R9 ;  /* 0x0000001330097223 */ /* 0x000fca0000000009 */
[----:B------:R-:W-:Y:S02]  /*2180*/  F2FP.F16.F32.PACK_AB R48, RZ, R9 ;  /* 0x00000009ff30723e */ /* 0x000fe400000000ff */
[----:B------:R-:W-:Y:S02]  /*2190*/  LEA.HI.X R9, R72, UR5, R83, 0x1, P1 ;  /* 0x0000000548097c11 */ /* 0x000fe400088f0c53 */
[----:B------:R-:W-:-:S03]  /*21a0*/  LEA R72, P1, R14, R80, 0x1 ;  /* 0x000000500e487211 */ /* 0x000fc600078208ff */
[----:B------:R0:W-:Y:S01]  /*21b0*/  @P2 STG.E.U16 desc[UR50][R8.64], R48 ;  /* 0x0000003008002986 */ /* 0x0001e2000c101532 */
[----:B------:R-:W-:Y:S01]  /*21c0*/  LEA.HI.X R73, R14, R81, R15, 0x1, P1 ;  /* 0x000000510e497211 */ /* 0x000fe200008f0c0f */
[C---:B------:R-:W-:Y:S01]  /*21d0*/  IMAD.SHL.U32 R14, R84.reuse, 0x8, RZ ;  /* 0x00000008540e7824 */ /* 0x040fe200078e00ff */
[----:B------:R-:W-:Y:S01]  /*21e0*/  SHF.L.U64.HI R15, R84, 0x3, R85 ;  /* 0x00000003540f7819 */ /* 0x000fe20000010255 */
[----:B------:R-:W-:Y:S06]  /*21f0*/  @!P3 BRA `(.L_x_32) ;  /* 0x000000000004b947 */ /* 0x000fec0003800000 */
[----:B------:R1:W5:Y:S02]  /*2200*/  LDG.E.LTC128B.U16 R5, desc[UR50][R72.64+0x2] ;  /* 0x0000023248057981 */ /* 0x000364000c1e1520 */
.L_x_32:
[----:B------:R-:W-:Y:S05]  /*2210*/  BSYNC B1 ;  /* 0x0000000000017941 */ /* 0x000fea0003800000 */
.L_x_31:
[----:B-----5:R-:W-:Y:S01]  /*2220*/  HADD2.F32 R21, -RZ, R5.H0_H0 ;  /* 0x20000005ff157230 */ /* 0x020fe20000004100 */
[----:B------:R-:W-:Y:S01]  /*2230*/  ISETP.GT.AND P1, PT, R4, 0x8, PT ;  /* 0x000000080400780c */ /* 0x000fe20003f24270 */
[----:B------:R-:W-:Y:S01]  /*2240*/  IMAD.WIDE.U32 R14, R20, R84, R14 ;  /* 0x00000054140e7225 */ /* 0x000fe200078e000e */
[----:B0-----:R-:W-:-:S03]  /*2250*/  PRMT R48, R5, 0x7610, R48 ;  /* 0x0000761005307816 */ /* 0x001fc60000000030 */
[----:B------:R-:W-:Y:S01]  /*2260*/  FMUL R10, R21, R56 ;  /* 0x00000038150a7220 */ /* 0x000fe20000400000 */
[----:B------:R-:W-:Y:S01]  /*2270*/  IMAD.IADD R79, R79, 0x1, R15 ;  /* 0x000000014f4f7824 */ /* 0x000fe200078e020f */
[----:B------:R-:W-:Y:S02]  /*2280*/  IADD3 R74, P4, R74, R14, RZ ;  /* 0x0000000e4a4a7210 */ /* 0x000fe40007f9e0ff */
[----:B------:R-:W-:Y:S01]  /*2290*/  ISETP.GT.AND P2, PT, R3, RZ, P1 ;  /* 0x000000ff0300720c */ /* 0x000fe20000f44270 */
[----:B------:R-:W-:Y:S02]  /*22a0*/  FFMA R49, R49, R19, R10 ;  /* 0x0000001331317223 */ /* 0x000fe4000000000a */
[----:B------:R-:W-:Y:S01]  /*22b0*/  IMAD.X R11, R79, 0x1, R11, P4 ;  /* 0x000000014f0b7824 */ /* 0x000fe200020e060b */
[----:B------:R-:W-:Y:S02]  /*22c0*/  LEA R10, P4, R74, R80, 0x1 ;  /* 0x000000504a0a7211 */ /* 0x000fe400078808ff */
[----:B------:R-:W-:-:S02]  /*22d0*/  F2FP.F16.F32.PACK_AB R49, RZ, R49 ;  /* 0x00000031ff31723e */ /* 0x000fc400000000ff */
[----:B------:R-:W-:-:S03]  /*22e0*/  LEA.HI.X R11, R74, R81, R11, 0x1, P4 ;  /* 0x000000514a0b7211 */ /* 0x000fc600020f0c0b */
[----:B------:R0:W-:Y:S04]  /*22f0*/  @P3 STG.E.U16 desc[UR50][R8.64+0x2], R49 ;  /* 0x0000023108003986 */ /* 0x0001e8000c101532 */
[----:B------:R-:W2:Y:S01]  /*2300*/  @P2 LDG.E.LTC128B.U16 R48, desc[UR50][R10.64] ;  /* 0x000000320a302981 */ /* 0x000ea2000c1e1520 */
[----:B------:R-:W-:Y:S01]  /*2310*/  IADD3 R14, P3, R12, R14, RZ ;  /* 0x0000000e0c0e7210 */ /* 0x000fe20007f7e0ff */
[----:B------:R-:W-:Y:S01]  /*2320*/  BSSY B1, `(.L_x_33) ;  /* 0x0000011000017945 */ /* 0x000fe20003800000 */
[----:B------:R-:W-:-:S03]  /*2330*/  LEA R12, P4, R58, R8, 0x1 ;  /* 0x000000083a0c7211 */ /* 0x000fc600078808ff */
[----:B------:R-:W-:Y:S01]  /*2340*/  IMAD.X R15, R13, 0x1, R79, P3 ;  /* 0x000000010d0f7824 */ /* 0x000fe200018e064f */
[----:B------:R-:W-:Y:S02]  /*2350*/  SHF.L.U64.HI R13, R58, 0x1, R61 ;  /* 0x000000013a0d7819 */ /* 0x000fe4000001023d */
[----:B------:R-:W-:Y:S01]  /*2360*/  ISETP.GT.AND P3, PT, R3, 0x1, P1 ;  /* 0x000000010300780c */ /* 0x000fe20000f64270 */
[----:B------:R-:W-:-:S04]  /*2370*/  IMAD.WIDE.U32 R14, R71, R76, R14 ;  /* 0x0000004c470e7225 */ /* 0x000fc800078e000e */
[----:B------:R-:W-:Y:S01]  /*2380*/  IMAD.X R13, R13, 0x1, R9, P4 ;  /* 0x000000010d0d7824 */ /* 0x000fe200020e0609 */
[----:B------:R-:W-:Y:S01]  /*2390*/  LEA R20, P5, R14, R80, 0x1 ;  /* 0x000000500e147211 */ /* 0x000fe200078a08ff */
[----:B------:R-:W-:-:S05]  /*23a0*/  IMAD.IADD R15, R77, 0x1, R15 ;  /* 0x000000014d0f7824 */ /* 0x000fca00078e020f */
[----:B------:R-:W-:Y:S01]  /*23b0*/  LEA.HI.X R21, R14, R81, R15, 0x1, P5 ;  /* 0x000000510e157211 */ /* 0x000fe200028f0c0f */
[----:B--2---:R-:W-:-:S05]  /*23c0*/  HADD2.F32 R5, -RZ, R48.H0_H0 ;  /* 0x20000030ff057230 */ /* 0x004fca0000004100 */
[----:B------:R-:W-:-:S04]  /*23d0*/  FMUL R5, R5, R56 ;  /* 0x0000003805057220 */ /* 0x000fc80000400000 */
[----:B------:R-:W-:-:S05]  /*23e0*/  FFMA R5, R50, R19, R5 ;  /* 0x0000001332057223 */ /* 0x000fca0000000005 */
[----:B------:R-:W-:-:S05]  /*23f0*/  F2FP.F16.F32.PACK_AB R5, RZ, R5 ;  /* 0x00000005ff05723e */ /* 0x000fca00000000ff */
[----:B------:R0:W-:Y:S01]  /*2400*/  @P2 STG.E.U16 desc[UR50][R12.64], R5 ;  /* 0x000000050c002986 */ /* 0x0001e2000c101532 */
[----:B------:R-:W-:Y:S05]  /*2410*/  @!P3 BRA `(.L_x_34) ;  /* 0x000000000004b947 */ /* 0x000fea0003800000 */
[----:B------:R2:W5:Y:S02]  /*2420*/  LDG.E.LTC128B.U16 R48, desc[UR50][R20.64+0x2] ;  /* 0x0000023214307981 */ /* 0x000564000c1e1520 */
.L_x_34:
[----:B------:R-:W-:Y:S05]  /*2430*/  BSYNC B1 ;  /* 0x0000000000017941 */ /* 0x000fea0003800000 */
.L_x_33:
[----:B0----5:R-:W-:Y:S01]  /*2440*/  HADD2.F32 R5, -RZ, R48.H0_H0 ;  /* 0x20000030ff057230 */ /* 0x021fe20000004100 */
[----:B------:R-:W-:Y:S01]  /*2450*/  ISETP.GT.AND P2, PT, R3, 0x8, P0 ;  /* 0x000000080300780c */ /* 0x000fe20000744270 */
[----:B------:R-:W-:Y:S03]  /*2460*/  BSSY B1, `(.L_x_35) ;  /* 0x0000007000017945 */ /* 0x000fe60003800000 */
[----:B------:R-:W-:-:S04]  /*2470*/  FMUL R14, R5, R56 ;  /* 0x00000038050e7220 */ /* 0x000fc80000400000 */
[----:B------:R-:W-:-:S05]  /*2480*/  FFMA R14, R51, R19, R14 ;  /* 0x00000013330e7223 */ /* 0x000fca000000000e */
[----:B------:R-:W-:-:S05]  /*2490*/  F2FP.F16.F32.PACK_AB R14, RZ, R14 ;  /* 0x0000000eff0e723e */ /* 0x000fca00000000ff */
[----:B------:R0:W-:Y:S01]  /*24a0*/  @P3 STG.E.U16 desc[UR50][R12.64+0x2], R14 ;  /* 0x0000020e0c003986 */ /* 0x0001e2000c101532 */
[----:B------:R-:W-:Y:S05]  /*24b0*/  @!P2 BRA `(.L_x_36) ;  /* 0x000000000004a947 */ /* 0x000fea0003800000 */
[----:B------:R3:W5:Y:S02]  /*24c0*/  LDG.E.LTC128B.U16 R48, desc[UR50][R72.64+0x10] ;  /* 0x0000103248307981 */ /* 0x000764000c1e1520 */
.L_x_36:
[----:B------:R-:W-:Y:S05]  /*24d0*/  BSYNC B1 ;  /* 0x0000000000017941 */ /* 0x000fea0003800000 */
.L_x_35:
[----:B-----5:R-:W-:Y:S01]  /*24e0*/  HADD2.F32 R5, -RZ, R48.H0_H0 ;  /* 0x20000030ff057230 */ /* 0x020fe20000004100 */
        /* <DEDUP_REMOVED lines=8> */
.L_x_38:
[----:B------:R-:W-:Y:S05]  /*2570*/  BSYNC B1 ;  /* 0x0000000000017941 */ /* 0x000fea0003800000 */
.L_x_37:
[----:B----45:R-:W-:Y:S01]  /*2580*/  HADD2.F32 R5, -RZ, R48.H0_H0 ;  /* 0x20000030ff057230 */ /* 0x030fe20000004100 */
[----:B------:R-:W-:Y:S01]  /*2590*/  ISETP.GT.AND P2, PT, R3, 0x8, P1 ;  /* 0x000000080300780c */ /* 0x000fe20000f44270 */
[----:B------:R-:W-:Y:S03]  /*25a0*/  BSSY B1, `(.L_x_39) ;  /* 0x0000007000017945 */ /* 0x000fe60003800000 */
[----:B0-----:R-:W-:-:S04]  /*25b0*/  FMUL R14, R5, R56 ;  /* 0x00000038050e7220 */ /* 0x001fc80000400000 */
[----:B------:R-:W-:-:S05]  /*25c0*/  FFMA R14, R53, R19, R14 ;  /* 0x00000013350e7223 */ /* 0x000fca000000000e */
[----:B------:R-:W-:-:S05]  /*25d0*/  F2FP.F16.F32.PACK_AB R14, RZ, R14 ;  /* 0x0000000eff0e723e */ /* 0x000fca00000000ff */
[----:B------:R0:W-:Y:S01]  /*25e0*/  @P0 STG.E.U16 desc[UR50][R8.64+0x12], R14 ;  /* 0x0000120e08000986 */ /* 0x0001e2000c101532 */
[----:B------:R-:W-:Y:S05]  /*25f0*/  @!P2 BRA `(.L_x_40) ;  /* 0x000000000004a947 */ /* 0x000fea0003800000 */
[----:B------:R4:W5:Y:S02]  /*2600*/  LDG.E.LTC128B.U16 R48, desc[UR50][R20.64+0x10] ;  /* 0x0000103214307981 */ /* 0x000964000c1e1520 */
.L_x_40:
[----:B------:R-:W-:Y:S05]  /*2610*/  BSYNC B1 ;  /* 0x0000000000017941 */ /* 0x000fea0003800000 */
.L_x_39:
        /* <DEDUP_REMOVED lines=9> */
.L_x_42:
[----:B------:R-:W-:Y:S05]  /*26b0*/  BSYNC B1 ;  /* 0x0000000000017941 */ /* 0x000fea0003800000 */
.L_x_41:
[----:B0----5:R-:W-:Y:S01]  /*26c0*/  HADD2.F32 R5, -RZ, R48.H0_H0 ;  /* 0x20000030ff057230 */ /* 0x021fe20000004100 */
[----:B------:R-:W-:Y:S01]  /*26d0*/  ISETP.GT.AND P1, PT, R4, 0x80, PT ;  /* 0x000000800400780c */ /* 0x000fe20003f24270 */
[----:B------:R-:W-:Y:S01]  /*26e0*/  BSSY B1, `(.L_x_43) ;  /* 0x000000a000017945 */ /* 0x000fe20003800000 */
[----:B------:R-:W-:Y:S02]  /*26f0*/  IADD3 R50, P2, R6, UR42, RZ ;  /* 0x0000002a06327c10 */ /* 0x000fe4000ff5e0ff */
[----:B------:R-:W-:Y:S01]  /*2700*/  FMUL R14, R5, R56 ;  /* 0x00000038050e7220 */ /* 0x000fe20000400000 */
[----:B------:R-:W-:Y:S02]  /*2710*/  ISETP.GT.AND P3, PT, R3, RZ, P1 ;  /* 0x000000ff0300720c */ /* 0x000fe40000f64270 */
[----:B------:R-:W-:Y:S01]  /*2720*/  IADD3.X R51, R7, UR41, RZ, P2, !PT ;  /* 0x0000002907337c10 */ /* 0x000fe200097fe4ff */
[----:B------:R-:W-:-:S05]  /*2730*/  FFMA R14, R55, R19, R14 ;  /* 0x00000013370e7223 */ /* 0x000fca000000000e */
[----:B------:R-:W-:-:S05]  /*2740*/  F2FP.F16.F32.PACK_AB R14, RZ, R14 ;  /* 0x0000000eff0e723e */ /* 0x000fca00000000ff */
[----:B------:R0:W-:Y:S01]  /*2750*/  @P0 STG.E.U16 desc[UR50][R12.64+0x12], R14 ;  /* 0x0000120e0c000986 */ /* 0x0001e2000c101532 */
[----:B------:R-:W-:Y:S05]  /*2760*/  @!P3 BRA `(.L_x_44) ;  /* 0x000000000004b947 */ /* 0x000fea0003800000 */
[----:B------:R0:W5:Y:S02]  /*2770*/  LDG.E.LTC128B.U16 R48, desc[UR50][R50.64] ;  /* 0x0000003232307981 */ /* 0x000164000c1e1520 */
.L_x_44:
[----:B------:R-:W-:Y:S05]  /*2780*/  BSYNC B1 ;  /* 0x0000000000017941 */ /* 0x000fea0003800000 */
.L_x_43:
[----:B-----5:R-:W-:Y:S01]  /*2790*/  HADD2.F32 R5, -RZ, R48.H0_H0 ;  /* 0x20000030ff057230 */ /* 0x020fe20000004100 */
[----:B0-----:R-:W-:Y:S01]  /*27a0*/  IADD3 R14, P0, R8, R57, RZ ;  /* 0x00000039080e7210 */ /* 0x001fe20007f1e0ff */
[----:B------:R-:W-:Y:S01]  /*27b0*/  BSSY B1, `(.L_x_45) ;  /* 0x000000b000017945 */ /* 0x000fe20003800000 */
[----:B------:R-:W-:Y:S02]  /*27c0*/  ISETP.GT.AND P2, PT, R3, 0x1, P1 ;  /* 0x000000010300780c */ /* 0x000fe40000f44270 */
[----:B------:R-:W-:Y:S01]  /*27d0*/  FMUL R5, R5, R56 ;  /* 0x0000003805057220 */ /* 0x000fe20000400000 */
[----:B------:R-:W-:-:S03]  /*27e0*/  IMAD.X R15, R9, 0x1, R59, P0 ;  /* 0x00000001090f7824 */ /* 0x000fc600000e063b */
[----:B------:R-:W-:-:S05]  /*27f0*/  FFMA R5, R40, R19, R5 ;  /* 0x0000001328057223 */ /* 0x000fca0000000005 */
[----:B------:R-:W-:-:S05]  /*2800*/  F2FP.F16.F32.PACK_AB R5, RZ, R5 ;  /* 0x00000005ff05723e */ /* 0x000fca00000000ff */
[----:B------:R0:W-:Y:S01]  /*2810*/  @P3 STG.E.U16 desc[UR50][R14.64], R5 ;  /* 0x000000050e003986 */ /* 0x0001e2000c101532 */
[----:B------:R-:W-:Y:S05]  /*2820*/  @!P2 BRA `(.L_x_46) ;  /* 0x00000000000ca947 */ /* 0x000fea0003800000 */
[----:B--2-4-:R-:W-:-:S04]  /*2830*/  IADD3 R20, P0, R6, UR44, RZ ;  /* 0x0000002c06147c10 */ /* 0x014fc8000ff1e0ff */
[----:B------:R-:W-:-:S05]  /*2840*/  IADD3.X R21, R7, UR41, RZ, P0, !PT ;  /* 0x0000002907157c10 */ /* 0x000fca00087fe4ff */
[----:B------:R2:W5:Y:S04]  /*2850*/  LDG.E.LTC128B.U16 R48, desc[UR50][R20.64] ;  /* 0x0000003214307981 */ /* 0x000568000c1e1520 */
.L_x_46:
[----:B------:R-:W-:Y:S05]  /*2860*/  BSYNC B1 ;  /* 0x0000000000017941 */ /* 0x000fea0003800000 */
.L_x_45:
[----:B0----5:R-:W-:Y:S01]  /*2870*/  HADD2.F32 R5, -RZ, R48.H0_H0 ;  /* 0x20000030ff057230 */ /* 0x021fe20000004100 */
[----:B------:R-:W-:Y:S01]  /*2880*/  ISETP.GT.AND P0, PT, R4, 0x88, PT ;  /* 0x000000880400780c */ /* 0x000fe20003f04270 */
[----:B------:R-:W-:Y:S03]  /*2890*/  BSSY B1, `(.L_x_47) ;  /* 0x000000c000017945 */ /* 0x000fe60003800000 */
[----:B--2-4-:R-:W-:Y:S01]  /*28a0*/  FMUL R20, R5, R56 ;  /* 0x0000003805147220 */ /* 0x014fe20000400000 */
[----:B------:R-:W-:-:S03]  /*28b0*/  ISETP.GT.AND P3, PT, R3, RZ, P0 ;  /* 0x000000ff0300720c */ /* 0x000fc60000764270 */
[----:B------:R-:W-:Y:S01]  /*28c0*/  FFMA R41, R41, R19, R20 ;  /* 0x0000001329297223 */ /* 0x000fe20000000014 */
[----:B------:R-:W-:-:S04]  /*28d0*/  IADD3 R20, P4, R8, R66, RZ ;  /* 0x0000004208147210 */ /* 0x000fc80007f9e0ff */
[----:B------:R-:W-:Y:S01]  /*28e0*/  F2FP.F16.F32.PACK_AB R41, RZ, R41 ;  /* 0x00000029ff29723e */ /* 0x000fe200000000ff */
[----:B------:R-:W-:Y:S01]  /*28f0*/  IMAD.X R21, R9, 0x1, R59, P4 ;  /* 0x0000000109157824 */ /* 0x000fe200020e063b */
[----:B------:R-:W-:-:S04]  /*2900*/  IADD3 R52, P4, R10, UR42, RZ ;  /* 0x0000002a0a347c10 */ /* 0x000fc8000ff9e0ff */
[----:B------:R0:W-:Y:S01]  /*2910*/  @P2 STG.E.U16 desc[UR50][R20.64], R41 ;  /* 0x0000002914002986 */ /* 0x0001e2000c101532 */
[----:B------:R-:W-:Y:S01]  /*2920*/  IADD3.X R53, R11, UR41, RZ, P4, !PT ;  /* 0x000000290b357c10 */ /* 0x000fe2000a7fe4ff */
[----:B------:R-:W-:Y:S07]  /*2930*/  @!P3 BRA `(.L_x_48) ;  /* 0x000000000004b947 */ /* 0x000fee0003800000 */
[----:B------:R2:W5:Y:S02]  /*2940*/  LDG.E.LTC128B.U16 R48, desc[UR50][R52.64] ;  /* 0x0000003234307981 */ /* 0x000564000c1e1520 */
.L_x_48:
[----:B------:R-:W-:Y:S05]  /*2950*/  BSYNC B1 ;  /* 0x0000000000017941 */ /* 0x000fea0003800000 */
.L_x_47:
        /* <DEDUP_REMOVED lines=10> */
[----:B------:R-:W-:-:S04]  /*2a00*/  IADD3 R40, P3, R10, UR44, RZ ;  /* 0x0000002c0a287c10 */ /* 0x000fc8000ff7e0ff */
[----:B------:R-:W-:-:S05]  /*2a10*/  IADD3.X R41, R11, UR41, RZ, P3, !PT ;  /* 0x000000290b297c10 */ /* 0x000fca0009ffe4ff */
[----:B------:R4:W5:Y:S04]  /*2a20*/  LDG.E.LTC128B.U16 R48, desc[UR50][R40.64] ;  /* 0x0000003228307981 */ /* 0x000968000c1e1520 */
.L_x_50:
[----:B------:R-:W-:Y:S05]  /*2a30*/  BSYNC B1 ;  /* 0x0000000000017941 */ /* 0x000fea0003800000 */
.L_x_49:
[----:B0----5:R-:W-:Y:S01]  /*2a40*/  HADD2.F32 R5, -RZ, R48.H0_H0 ;  /* 0x20000030ff057230 */ /* 0x021fe20000004100 */
[----:B------:R-:W-:Y:S01]  /*2a50*/  ISETP.GT.AND P3, PT, R3, 0x8, P1 ;  /* 0x000000080300780c */ /* 0x000fe20000f64270 */
[----:B------:R-:W-:Y:S03]  /*2a60*/  BSSY B1, `(.L_x_51) ;  /* 0x000000b000017945 */ /* 0x000fe60003800000 */
[----:B----4-:R-:W-:-:S04]  /*2a70*/  FMUL R40, R5, R56 ;  /* 0x0000003805287220 */ /* 0x010fc80000400000 */
[----:B------:R-:W-:Y:S01]  /*2a80*/  FFMA R43, R43, R19, R40 ;  /* 0x000000132b2b7223 */ /* 0x000fe20000000028 */
[----:B------:R-:W-:-:S04]  /*2a90*/  IADD3 R40, P4, R12, R66, RZ ;  /* 0x000000420c287210 */ /* 0x000fc80007f9e0ff */
[----:B------:R-:W-:Y:S01]  /*2aa0*/  F2FP.F16.F32.PACK_AB R43, RZ, R43 ;  /* 0x0000002bff2b723e */ /* 0x000fe200000000ff */
[----:B------:R-:W-:-:S05]  /*2ab0*/  IMAD.X R41, R13, 0x1, R59, P4 ;  /* 0x000000010d297824 */ /* 0x000fca00020e063b */
[----:B------:R0:W-:Y:S01]  /*2ac0*/  @P2 STG.E.U16 desc[UR50][R40.64], R43 ;  /* 0x0000002b28002986 */ /* 0x0001e2000c101532 */
[----:B------:R-:W-:Y:S05]  /*2ad0*/  @!P3 BRA `(.L_x_52) ;  /* 0x00000000000cb947 */ /* 0x000fea0003800000 */
[----:B0-----:R-:W-:-:S04]  /*2ae0*/  IADD3 R40, P2, R6, UR45, RZ ;  /* 0x0000002d06287c10 */ /* 0x001fc8000ff5e0ff */
[----:B------:R-:W-:-:S05]  /*2af0*/  IADD3.X R41, R7, UR41, RZ, P2, !PT ;  /* 0x0000002907297c10 */ /* 0x000fca00097fe4ff */
[----:B------:R4:W5:Y:S04]  /*2b00*/  LDG.E.LTC128B.U16 R48, desc[UR50][R40.64] ;  /* 0x0000003228307981 */ /* 0x000968000c1e1520 */
.L_x_52:
[----:B------:R-:W-:Y:S05]  /*2b10*/  BSYNC B1 ;  /* 0x0000000000017941 */ /* 0x000fea0003800000 */
.L_x_51:
[----:B-----5:R-:W-:Y:S01]  /*2b20*/  HADD2.F32 R5, -RZ, R48.H0_H0 ;  /* 0x20000030ff057230 */ /* 0x020fe20000004100 */
[----:B0---4-:R-:W-:Y:S01]  /*2b30*/  IADD3 R40, P2, R8, R67, RZ ;  /* 0x0000004308287210 */ /* 0x011fe20007f5e0ff */
[----:B------:R-:W-:Y:S01]  /*2b40*/  BSSY B1, `(.L_x_53) ;  /* 0x000000b000017945 */ /* 0x000fe20003800000 */
[----:B------:R-:W-:Y:S02]  /*2b50*/  ISETP.GT.AND P1, PT, R3, 0x9, P1 ;  /* 0x000000090300780c */ /* 0x000fe40000f24270 */
[----:B------:R-:W-:Y:S01]  /*2b60*/  FMUL R5, R5, R56 ;  /* 0x0000003805057220 */ /* 0x000fe20000400000 */
[----:B------:R-:W-:Y:S01]  /*2b70*/  IMAD.X R41, R9, 0x1, R59, P2 ;  /* 0x0000000109297824 */ /* 0x000fe200010e063b */
[----:B------:R-:W-:Y:S02]  /*2b80*/  IADD3 R6, P2, R6, UR46, RZ ;  /* 0x0000002e06067c10 */ /* 0x000fe4000ff5e0ff */
[----:B------:R-:W-:Y:S02]  /*2b90*/  FFMA R5, R44, R19, R5 ;  /* 0x000000132c057223 */ /* 0x000fe40000000005 */
[----:B------:R-:W-:-:S03]  /*2ba0*/  IADD3.X R7, R7, UR41, RZ, P2, !PT ;  /* 0x0000002907077c10 */ /* 0x000fc600097fe4ff */
[----:B------:R-:W-:-:S05]  /*2bb0*/  F2FP.F16.F32.PACK_AB R5, RZ, R5 ;  /* 0x00000005ff05723e */ /* 0x000fca00000000ff */
[----:B------:R0:W-:Y:S01]  /*2bc0*/  @P3 STG.E.U16 desc[UR50][R40.64], R5 ;  /* 0x0000000528003986 */ /* 0x0001e2000c101532 */
[----:B------:R-:W-:Y:S05]  /*2bd0*/  @!P1 BRA `(.L_x_54) ;  /* 0x0000000000049947 */ /* 0x000fea0003800000 */
[----:B------:R4:W5:Y:S02]  /*2be0*/  LDG.E.LTC128B.U16 R48, desc[UR50][R6.64] ;  /* 0x0000003206307981 */ /* 0x000964000c1e1520 */
.L_x_54:
[----:B------:R-:W-:Y:S05]  /*2bf0*/  BSYNC B1 ;  /* 0x0000000000017941 */ /* 0x000fea0003800000 */
.L_x_53:
        /* <DEDUP_REMOVED lines=13> */
.L_x_56:
[----:B------:R-:W-:Y:S05]  /*2cd0*/  BSYNC B1 ;  /* 0x0000000000017941 */ /* 0x000fea0003800000 */
.L_x_55:
        /* <DEDUP_REMOVED lines=13> */
.L_x_58:
[----:B------:R-:W-:Y:S05]  /*2db0*/  BSYNC B1 ;  /* 0x0000000000017941 */ /* 0x000fea0003800000 */
.L_x_57:
[----:B0----5:R-:W-:Y:S01]  /*2dc0*/  HADD2.F32 R5, -RZ, R48.H0_H0 ;  /* 0x20000030ff057230 */ /* 0x021fe20000004100 */
[----:B------:R-:W-:Y:S01]  /*2dd0*/  ISETP.GT.AND P0, PT, R4, 0x100, PT ;  /* 0x000001000400780c */ /* 0x000fe20003f04270 */
[----:B------:R-:W-:Y:S03]  /*2de0*/  BSSY B1, `(.L_x_59) ;  /* 0x000000c000017945 */ /* 0x000fe60003800000 */
[----:B------:R-:W-:Y:S01]  /*2df0*/  FMUL R6, R5, R56 ;  /* 0x0000003805067220 */ /* 0x000fe20000400000 */
        /* <DEDUP_REMOVED lines=10> */
.L_x_60:
[----:B------:R-:W-:Y:S05]  /*2ea0*/  BSYNC B1 ;  /* 0x0000000000017941 */ /* 0x000fea0003800000 */
.L_x_59:
        /* <DEDUP_REMOVED lines=10> */
[----:B----4-:R-:W-:-:S04]  /*2f50*/  IADD3 R8, P1, R50, UR44, RZ ;  /* 0x0000002c32087c10 */ /* 0x010fc8000ff3e0ff */
[----:B------:R-:W-:-:S05]  /*2f60*/  IADD3.X R9, R51, UR41, RZ, P1, !PT ;  /* 0x0000002933097c10 */ /* 0x000fca0008ffe4ff */
[----:B------:R4:W5:Y:S04]  /*2f70*/  LDG.E.LTC128B.U16 R48, desc[UR50][R8.64] ;  /* 0x0000003208307981 */ /* 0x000968000c1e1520 */
.L_x_62:
[----:B------:R-:W-:Y:S05]  /*2f80*/  BSYNC B1 ;  /* 0x0000000000017941 */ /* 0x000fea0003800000 */
.L_x_61:
[----:B0----5:R-:W-:Y:S01]  /*2f90*/  HADD2.F32 R5, -RZ, R48.H0_H0 ;  /* 0x20000030ff057230 */ /* 0x021fe20000004100 */
[----:B------:R-:W-:Y:S01]  /*2fa0*/  ISETP.GT.AND P1, PT, R4, 0x108, PT ;  /* 0x000001080400780c */ /* 0x000fe20003f24270 */
[----:B------:R-:W-:Y:S03]  /*2fb0*/  BSSY B1, `(.L_x_63) ;  /* 0x000000d000017945 */ /* 0x000fe60003800000 */
[----:B----4-:R-:W-:Y:S01]  /*2fc0*/  FMUL R8, R5, R56 ;  /* 0x0000003805087220 */ /* 0x010fe20000400000 */
[----:B------:R-:W-:-:S03]  /*2fd0*/  ISETP.GT.AND P2, PT, R3, RZ, P1 ;  /* 0x000000ff0300720c */ /* 0x000fc60000f44270 */
[----:B------:R-:W-:Y:S01]  /*2fe0*/  FFMA R33, R33, R19, R8 ;  /* 0x0000001321217223 */ /* 0x000fe20000000008 */
[----:B------:R-:W-:-:S04]  /*2ff0*/  IADD3 R8, P4, R14, R66, RZ ;  /* 0x000000420e087210 */ /* 0x000fc80007f9e0ff */
[----:B------:R-:W-:Y:S01]  /*3000*/  F2FP.F16.F32.PACK_AB R33, RZ, R33 ;  /* 0x00000021ff21723e */ /* 0x000fe200000000ff */
[----:B------:R-:W-:Y:S01]  /*3010*/  IMAD.X R9, R15, 0x1, R59, P4 ;  /* 0x000000010f097824 */ /* 0x000fe200020e063b */
[----:B------:R-:W-:Y:S02]  /*3020*/  IADD3 R32, P4, R52, UR42, RZ ;  /* 0x0000002a34207c10 */ /* 0x000fe4000ff9e0ff */
[----:B------:R-:W-:Y:S02]  /*3030*/  PRMT R5, R33, 0x7610, R5 ;  /* 0x0000761021057816 */ /* 0x000fe40000000005 */
[----:B------:R-:W-:-:S03]  /*3040*/  IADD3.X R33, R53, UR41, RZ, P4, !PT ;  /* 0x0000002935217c10 */ /* 0x000fc6000a7fe4ff */
[----:B------:R0:W-:Y:S01]  /*3050*/  @P3 STG.E.U16 desc[UR50][R8.64], R5 ;  /* 0x0000000508003986 */ /* 0x0001e2000c101532 */
[----:B------:R-:W-:Y:S05]  /*3060*/  @!P2 BRA `(.L_x_64) ;  /* 0x000000000004a947 */ /* 0x000fea0003800000 */
[----:B------:R4:W5:Y:S02]  /*3070*/  LDG.E.LTC128B.U16 R48, desc[UR50][R32.64] ;  /* 0x0000003220307981 */ /* 0x000964000c1e1520 */
.L_x_64:
[----:B------:R-:W-:Y:S05]  /*3080*/  BSYNC B1 ;  /* 0x0000000000017941 */ /* 0x000fea0003800000 */
.L_x_63:
[----:B0----5:R-:W-:Y:S01]  /*3090*/  HADD2.F32 R5, -RZ, R48.H0_H0 ;  /* 0x20000030ff057230 */ /* 0x021fe20000004100 */
[----:B------:R-:W-:Y:S01]  /*30a0*/  IADD3 R8, P4, R20, R57, RZ ;  /* 0x0000003914087210 */ /* 0x000fe20007f9e0ff */
        /* <DEDUP_REMOVED lines=11> */
.L_x_66:
[----:B------:R-:W-:Y:S05]  /*3160*/  BSYNC B1 ;  /* 0x0000000000017941 */ /* 0x000fea0003800000 */
.L_x_65:
[----:B0----5:R-:W-:Y:S01]  /*3170*/  HADD2.F32 R5, -RZ, R48.H0_H0 ;  /* 0x20000030ff057230 */ /* 0x021fe20000004100 */
[----:B------:R-:W-:Y:S01]  /*3180*/  ISETP.GT.AND P2, PT, R3, 0x8, P0 ;  /* 0x000000080300780c */ /* 0x000fe20000744270 */
[----:B------:R-:W-:Y:S03]  /*3190*/  BSSY B1, `(.L_x_67) ;  /* 0x000000b000017945 */ /* 0x000fe60003800000 */
[----:B------:R-:W-:-:S04]  /*31a0*/  FMUL R10, R5, R56 ;  /* 0x00000038050a7220 */ /* 0x000fc80000400000 */
        /* <DEDUP_REMOVED lines=9> */
.L_x_68:
[----:B------:R-:W-:Y:S05]  /*3240*/  BSYNC B1 ;  /* 0x0000000000017941 */ /* 0x000fea0003800000 */
.L_x_67:
[----:B-----5:R-:W-:Y:S01]  /*3250*/  HADD2.F32 R5, -RZ, R48.H0_H0 ;  /* 0x20000030ff057230 */ /* 0x020fe20000004100 */
[----:B0-----:R-:W-:Y:S01]  /*3260*/  IADD3 R10, P3, R14, R67, RZ ;  /* 0x000000430e0a7210 */ /* 0x001fe20007f7e0ff */
        /* <DEDUP_REMOVED lines=11> */
.L_x_70:
[----:B------:R-:W-:Y:S05]  /*3320*/  BSYNC B1 ;  /* 0x0000000000017941 */ /* 0x000fea0003800000 */
.L_x_69:
        /* <DEDUP_REMOVED lines=13> */
.L_x_72:
[----:B------:R-:W-:Y:S05]  /*3400*/  BSYNC B1 ;  /* 0x0000000000017941 */ /* 0x000fea0003800000 */
.L_x_71:
        /* <DEDUP_REMOVED lines=13> */
.L_x_74:
[----:B------:R-:W-:Y:S05]  /*34e0*/  BSYNC B1 ;  /* 0x0000000000017941 */ /* 0x000fea0003800000 */
.L_x_73:
        /* <DEDUP_REMOVED lines=14> */
.L_x_76:
[----:B------:R-:W-:Y:S05]  /*35d0*/  BSYNC B1 ;  /* 0x0000000000017941 */ /* 0x000fea0003800000 */
.L_x_75:
        /* <DEDUP_REMOVED lines=10> */
[----:B0-----:R-:W-:-:S04]  /*3680*/  IADD3 R10, P1, R40, UR44, RZ ;  /* 0x0000002c280a7c10 */ /* 0x001fc8000ff3e0ff */
[----:B------:R-:W-:-:S05]  /*3690*/  IADD3.X R11, R41, UR41, RZ, P1, !PT ;  /* 0x00000029290b7c10 */ /* 0x000fca0008ffe4ff */
[----:B------:R0:W5:Y:S04]  /*36a0*/  LDG.E.LTC128B.U16 R48, desc[UR50][R10.64] ;  /* 0x000000320a307981 */ /* 0x000168000c1e1520 */
.L_x_78:
[----:B------:R-:W-:Y:S05]  /*36b0*/  BSYNC B1 ;  /* 0x0000000000017941 */ /* 0x000fea0003800000 */
.L_x_77:
[----:B0----5:R-:W-:Y:S01]  /*36c0*/  HADD2.F32 R5, -RZ, R48.H0_H0 ;  /* 0x20000030ff057230 */ /* 0x021fe20000004100 */
[----:B------:R-:W-:Y:S01]  /*36d0*/  ISETP.GT.AND P1, PT, R4, 0x188, PT ;  /* 0x000001880400780c */ /* 0x000fe20003f24270 */
[----:B------:R-:W-:Y:S01]  /*36e0*/  BSSY B1, `(.L_x_79) ;  /* 0x000000c000017945 */ /* 0x000fe20003800000 */
[----:B------:R-:W-:Y:S02]  /*36f0*/  IADD3 R4, P4, R6, R66, RZ ;  /* 0x0000004206047210 */ /* 0x000fe40007f9e0ff */
[----:B------:R-:W-:Y:S01]  /*3700*/  FMUL R10, R5, R56 ;  /* 0x00000038050a7220 */ /* 0x000fe20000400000 */
[----:B------:R-:W-:Y:S02]  /*3710*/  ISETP.GT.AND P2, PT, R3, RZ, P1 ;  /* 0x000000ff0300720c */ /* 0x000fe40000f44270 */
[----:B------:R-:W-:Y:S02]  /*3720*/  IMAD.X R5, R7, 0x1, R59, P4 ;  /* 0x0000000107057824 */ /* 0x000fe400020e063b */
[----:B------:R-:W-:-:S05]  /*3730*/  FFMA R10, R25, R19, R10 ;  /* 0x00000013190a7223 */ /* 0x000fca000000000a */
[----:B------:R-:W-:-:S05]  /*3740*/  F2FP.F16.F32.PACK_AB R10, RZ, R10 ;  /* 0x0000000aff0a723e */ /* 0x000fca00000000ff */
[----:B------:R0:W-:Y:S01]  /*3750*/  @P3 STG.E.U16 desc[UR50][R4.64], R10 ;  /* 0x0000000a04003986 */ /* 0x0001e2000c101532 */
[----:B------:R-:W-:Y:S05]  /*3760*/  @!P2 BRA `(.L_x_80) ;  /* 0x00000000000ca947 */ /* 0x000fea0003800000 */
[----:B0-----:R-:W-:-:S04]  /*3770*/  IADD3 R4, P3, R32, UR42, RZ ;  /* 0x0000002a20047c10 */ /* 0x001fc8000ff7e0ff */
[----:B------:R-:W-:-:S05]  /*3780*/  IADD3.X R5, R33, UR41, RZ, P3, !PT ;  /* 0x0000002921057c10 */ /* 0x000fca0009ffe4ff */
[----:B------:R0:W5:Y:S04]  /*3790*/  LDG.E.LTC128B.U16 R48, desc[UR50][R4.64] ;  /* 0x0000003204307981 */ /* 0x000168000c1e1520 */
.L_x_80:
[----:B------:R-:W-:Y:S05]  /*37a0*/  BSYNC B1 ;  /* 0x0000000000017941 */ /* 0x000fea0003800000 */
.L_x_79:
[----:B0----5:R-:W-:Y:S01]  /*37b0*/  HADD2.F32 R5, -RZ, R48.H0_H0 ;  /* 0x20000030ff057230 */ /* 0x021fe20000004100 */
[----:B------:R-:W-:Y:S01]  /*37c0*/  IADD3 R4, P4, R8, R57, RZ ;  /* 0x0000003908047210 */ /* 0x000fe20007f9e0ff */
[----:B------:R-:W-:Y:S01]  /*37d0*/  BSSY B1, `(.L_x_81) ;  /* 0x000000b000017945 */ /* 0x000fe20003800000 */
[----:B------:R-:W-:Y:S02]  /*37e0*/  ISETP.GT.AND P3, PT, R3, 0x1, P1 ;  /* 0x000000010300780c */ /* 0x000fe40000f64270 */
[----:B------:R-:W-:-:S04]  /*37f0*/  FMUL R5, R5, R56 ;  /* 0x0000003805057220 */ /* 0x000fc80000400000 */
[----:B------:R-:W-:-:S05]  /*3800*/  FFMA R5, R26, R19, R5 ;  /* 0x000000131a057223 */ /* 0x000fca0000000005 */
[----:B------:R-:W-:Y:S01]  /*3810*/  F2FP.F16.F32.PACK_AB R10, RZ, R5 ;  /* 0x00000005ff0a723e */ /* 0x000fe200000000ff */
[----:B------:R-:W-:-:S05]  /*3820*/  IMAD.X R5, R9, 0x1, R59, P4 ;  /* 0x0000000109057824 */ /* 0x000fca00020e063b */
[----:B------:R0:W-:Y:S01]  /*3830*/  @P2 STG.E.U16 desc[UR50][R4.64], R10 ;  /* 0x0000000a04002986 */ /* 0x0001e2000c101532 */
[----:B------:R-:W-:Y:S05]  /*3840*/  @!P3 BRA `(.L_x_82) ;  /* 0x00000000000cb947 */ /* 0x000fea0003800000 */
[----:B0-----:R-:W-:-:S04]  /*3850*/  IADD3 R4, P2, R32, UR44, RZ ;  /* 0x0000002c20047c10 */ /* 0x001fc8000ff5e0ff */
[----:B------:R-:W-:-:S05]  /*3860*/  IADD3.X R5, R33, UR41, RZ, P2, !PT ;  /* 0x0000002921057c10 */ /* 0x000fca00097fe4ff */
[----:B------:R0:W5:Y:S04]  /*3870*/  LDG.E.LTC128B.U16 R48, desc[UR50][R4.64] ;  /* 0x0000003204307981 */ /* 0x000168000c1e1520 */
.L_x_82:
[----:B------:R-:W-:Y:S05]  /*3880*/  BSYNC B1 ;  /* 0x0000000000017941 */ /* 0x000fea0003800000 */
.L_x_81:
        /* <DEDUP_REMOVED lines=13> */
.L_x_84:
[----:B------:R-:W-:Y:S05]  /*3960*/  BSYNC B1 ;  /* 0x0000000000017941 */ /* 0x000fea0003800000 */
.L_x_83:
[----:B0----5:R-:W-:Y:S01]  /*3970*/  HADD2.F32 R5, -RZ, R48.H0_H0 ;  /* 0x20000030ff057230 */ /* 0x021fe20000004100 */
[----:B------:R-:W-:Y:S01]  /*3980*/  IADD3 R4, P3, R6, R67, RZ ;  /* 0x0000004306047210 */ /* 0x000fe20007f7e0ff */
[----:B------:R-:W-:Y:S01]  /*3990*/  BSSY B1, `(.L_x_85) ;  /* 0x000000c000017945 */ /* 0x000fe20003800000 */
[----:B------:R-:W-:Y:S02]  /*39a0*/  ISETP.GT.AND P0, PT, R3, 0x9, P0 ;  /* 0x000000090300780c */ /* 0x000fe40000704270 */
[----:B------:R-:W-:-:S04]  /*39b0*/  FMUL R5, R5, R56 ;  /* 0x0000003805057220 */ /* 0x000fc80000400000 */
[----:B------:R-:W-:-:S05]  /*39c0*/  FFMA R5, R28, R19, R5 ;  /* 0x000000131c057223 */ /* 0x000fca0000000005 */
        /* <DEDUP_REMOVED lines=8> */
.L_x_86:
[----:B------:R-:W-:Y:S05]  /*3a50*/  BSYNC B1 ;  /* 0x0000000000017941 */ /* 0x000fea0003800000 */
.L_x_85:
        /* <DEDUP_REMOVED lines=13> */
.L_x_88:
[----:B------:R-:W-:Y:S05]  /*3b30*/  BSYNC B1 ;  /* 0x0000000000017941 */ /* 0x000fea0003800000 */
.L_x_87:
[----:B0----5:R-:W-:Y:S01]  /*3b40*/  HADD2.F32 R5, -RZ, R48.H0_H0 ;  /* 0x20000030ff057230 */ /* 0x021fe20000004100 */
[----:B------:R-:W-:Y:S01]  /*3b50*/  ISETP.GT.AND P1, PT, R3, 0x9, P1 ;  /* 0x000000090300780c */ /* 0x000fe20000f24270 */
[----:B------:R-:W-:Y:S01]  /*3b60*/  BSSY B1, `(.L_x_89) ;  /* 0x000000c000017945 */ /* 0x000fe20003800000 */
[----:B------:R-:W-:Y:S02]  /*3b70*/  IADD3 R4, P0, R8, R67, RZ ;  /* 0x0000004308047210 */ /* 0x000fe40007f1e0ff */
[----:B------:R-:W-:-:S04]  /*3b80*/  FMUL R5, R5, R56 ;  /* 0x0000003805057220 */ /* 0x000fc80000400000 */
[----:B------:R-:W-:-:S05]  /*3b90*/  FFMA R5, R30, R19, R5 ;  /* 0x000000131e057223 */ /* 0x000fca0000000005 */
[----:B------:R-:W-:Y:S01]  /*3ba0*/  F2FP.F16.F32.PACK_AB R6, RZ, R5 ;  /* 0x00000005ff06723e */ /* 0x000fe200000000ff */
[----:B------:R-:W-:-:S03]  /*3bb0*/  IMAD.X R5, R9, 0x1, R59, P0 ;  /* 0x0000000109057824 */ /* 0x000fc600000e063b */
[----:B------:R-:W-:Y:S02]  /*3bc0*/  PRMT R7, R6, 0x7610, R7 ;  /* 0x0000761006077816 */ /* 0x000fe40000000007 */
[----:B------:R-:W-:-:S03]  /*3bd0*/  IADD3 R6, P0, R32, UR46, RZ ;  /* 0x0000002e20067c10 */ /* 0x000fc6000ff1e0ff */
[----:B------:R0:W-:Y:S02]  /*3be0*/  @P3 STG.E.U16 desc[UR50][R4.64], R7 ;  /* 0x0000000704003986 */ /* 0x0001e4000c101532 */
[----:B0-----:R-:W-:Y:S01]  /*3bf0*/  IADD3.X R7, R33, UR41, RZ, P0, !PT ;  /* 0x0000002921077c10 */ /* 0x001fe200087fe4ff */
[----:B------:R-:W-:Y:S07]  /*3c00*/  @!P1 BRA `(.L_x_90) ;  /* 0x0000000000049947 */ /* 0x000fee0003800000 */
[----:B------:R0:W5:Y:S02]  /*3c10*/  LDG.E.LTC128B.U16 R48, desc[UR50][R6.64] ;  /* 0x0000003206307981 */ /* 0x000164000c1e1520 */
.L_x_90:
[----:B------:R-:W-:Y:S05]  /*3c20*/  BSYNC B1 ;  /* 0x0000000000017941 */ /* 0x000fea0003800000 */
.L_x_89:
[----:B------:R-:W-:Y:S05]  /*3c30*/  @!P1 BRA `(.L_x_91) ;  /* 0x0000000c000c9947 */ /* 0x000fea0003800000 */
[----:B-----5:R-:W-:-:S05]  /*3c40*/  HADD2.F32 R3, -RZ, R48.H0_H0 ;  /* 0x20000030ff037230 */ /* 0x020fca0000004100 */
[----:B------:R-:W-:-:S04]  /*3c50*/  FMUL R4, R3, R56 ;  /* 0x0000003803047220 */ /* 0x000fc80000400000 */
[----:B------:R-:W-:Y:S01]  /*3c60*/  FFMA R31, R31, R19, R4 ;  /* 0x000000131f1f7223 */ /* 0x000fe20000000004 */
[----:B------:R-:W-:-:S04]  /*3c70*/  IADD3 R4, P0, R8, R68, RZ ;  /* 0x0000004408047210 */ /* 0x000fc80007f1e0ff */
[----:B------:R-:W-:Y:S01]  /*3c80*/  F2FP.F16.F32.PACK_AB R31, RZ, R31 ;  /* 0x0000001fff1f723e */ /* 0x000fe200000000ff */
[----:B------:R-:W-:-:S05]  /*3c90*/  IMAD.X R5, R9, 0x1, R59, P0 ;  /* 0x0000000109057824 */ /* 0x000fca00000e063b */
[----:B------:R0:W-:Y:S01]  /*3ca0*/  STG.E.U16 desc[UR50][R4.64], R31 ;  /* 0x0000001f04007986 */ /* 0x0001e2000c101532 */
[----:B------:R-:W-:Y:S05]  /*3cb0*/  BRA `(.L_x_91) ;  /* 0x0000000800ec7947 */ /* 0x000fea0003800000 */
.L_x_30:
[----:B------:R-:W-:Y:S01]  /*3cc0*/  ULDC.64 UR4, c[0x0][0x5c0] ;  /* 0x0001700000047ab9 */ /* 0x000fe20000000a00 */
[-C--:B------:R-:W-:Y:S01]  /*3cd0*/  FMUL R48, R48, R19.reuse ;  /* 0x0000001330307220 */ /* 0x080fe20000400000 */
[----:B------:R-:W-:Y:S01]  /*3ce0*/  LEA R6, P1, R72, UR4, 0x1 ;  /* 0x0000000448067c11 */ /* 0x000fe2000f8208ff */
[-C--:B------:R-:W-:Y:S01]  /*3cf0*/  FMUL R49, R49, R19.reuse ;  /* 0x0000001331317220 */ /* 0x080fe20000400000 */
[----:B------:R-:W-:Y:S01]  /*3d00*/  ISETP.GT.AND P5, PT, R3, 0x1, P0 ;  /* 0x000000010300780c */ /* 0x000fe200007a4270 */
[-C--:B------:R-:W-:Y:S01]  /*3d10*/  FMUL R50, R50, R19.reuse ;  /* 0x0000001332327220 */ /* 0x080fe20000400000 */
[----:B------:R-:W-:Y:S01]  /*3d20*/  LEA.HI.X R7, R72, UR5, R83, 0x1, P1 ;  /* 0x0000000548077c11 */ /* 0x000fe200088f0c53 */
[-C--:B------:R-:W-:Y:S01]  /*3d30*/  FMUL R51, R51, R19.reuse ;  /* 0x0000001333337220 */ /* 0x080fe20000400000 */
[----:B------:R-:W-:Y:S01]  /*3d40*/  ISETP.GT.AND P1, PT, R4, 0x8, PT ;  /* 0x000000080400780c */ /* 0x000fe20003f24270 */
[-C--:B------:R-:W-:Y:S01]  /*3d50*/  FMUL R52, R52, R19.reuse ;  /* 0x0000001334347220 */ /* 0x080fe20000400000 */
[----:B------:R-:W-:Y:S01]  /*3d60*/  F2FP.F16.F32.PACK_AB R48, RZ, R48 ;  /* 0x00000030ff30723e */ /* 0x000fe200000000ff */
[-C--:B------:R-:W-:Y:S01]  /*3d70*/  FMUL R53, R53, R19.reuse ;  /* 0x0000001335357220 */ /* 0x080fe20000400000 */
[----:B------:R-:W-:Y:S01]  /*3d80*/  ISETP.GT.AND P3, PT, R3, RZ, P1 ;  /* 0x000000ff0300720c */ /* 0x000fe20000f64270 */
[----:B------:R-:W-:Y:S01]  /*3d90*/  FMUL R54, R54, R19 ;  /* 0x0000001336367220 */ /* 0x000fe20000400000 */
[----:B------:R-:W-:Y:S01]  /*3da0*/  F2FP.F16.F32.PACK_AB R49, RZ, R49 ;  /* 0x00000031ff31723e */ /* 0x000fe200000000ff */
[----:B------:R-:W-:Y:S01]  /*3db0*/  @P2 STG.E.U16 desc[UR50][R6.64], R48 ;  /* 0x0000003006002986 */ /* 0x000fe2000c101532 */
[C---:B------:R-:W-:Y:S01]  /*3dc0*/  LEA R8, P2, R58.reuse, R6, 0x1 ;  /* 0x000000063a087211 */ /* 0x040fe200078408ff */
[----:B------:R-:W-:Y:S01]  /*3dd0*/  FMUL R55, R55, R19 ;  /* 0x0000001337377220 */ /* 0x000fe20000400000 */
[----:B------:R-:W-:Y:S01]  /*3de0*/  F2FP.F16.F32.PACK_AB R50, RZ, R50 ;  /* 0x00000032ff32723e */ /* 0x000fe200000000ff */
[----:B------:R-:W-:Y:S01]  /*3df0*/  @P5 STG.E.U16 desc[UR50][R6.64+0x2], R49 ;  /* 0x0000023106005986 */ /* 0x000fe2000c101532 */
[----:B------:R-:W-:Y:S01]  /*3e00*/  LEA.HI.X R9, R58, R7, R61, 0x1, P2 ;  /* 0x000000073a097211 */ /* 0x000fe200010f0c3d */
[-C--:B------:R-:W-:Y:S01]  /*3e10*/  FMUL R40, R40, R19.reuse ;  /* 0x0000001328287220 */ /* 0x080fe20000400000 */
[----:B------:R-:W-:Y:S01]  /*3e20*/  ISETP.GT.AND P4, PT, R3, 0x1, P1 ;  /* 0x000000010300780c */ /* 0x000fe20000f84270 */
[-C--:B------:R-:W-:Y:S01]  /*3e30*/  FMUL R41, R41, R19.reuse ;  /* 0x0000001329297220 */ /* 0x080fe20000400000 */
[C---:B------:R-:W-:Y:S01]  /*3e40*/  ISETP.GT.AND P2, PT, R3.reuse, 0x8, P0 ;  /* 0x000000080300780c */ /* 0x040fe20000744270 */
[----:B------:R-:W-:Y:S01]  /*3e50*/  @P3 STG.E.U16 desc[UR50][R8.64], R50 ;  /* 0x0000003208003986 */ /* 0x000fe2000c101532 */
[C---:B------:R-:W-:Y:S01]  /*3e60*/  ISETP.GT.AND P0, PT, R3.reuse, 0x9, P0 ;  /* 0x000000090300780c */ /* 0x040fe20000704270 */
[-C--:B------:R-:W-:Y:S01]  /*3e70*/  FMUL R42, R42, R19.reuse ;  /* 0x000000132a2a7220 */ /* 0x080fe20000400000 */
[----:B------:R-:W-:Y:S01]  /*3e80*/  ISETP.GT.AND P3, PT, R3, 0x8, P1 ;  /* 0x000000080300780c */ /* 0x000fe20000f64270 */
[-C--:B------:R-:W-:Y:S01]  /*3e90*/  FMUL R43, R43, R19.reuse ;  /* 0x000000132b2b7220 */ /* 0x080fe20000400000 */
[----:B------:R-:W-:Y:S01]  /*3ea0*/  ISETP.GT.AND P1, PT, R3, 0x9, P1 ;  /* 0x000000090300780c */ /* 0x000fe20000f24270 */
[----:B------:R-:W-:Y:S01]  /*3eb0*/  FMUL R44, R44, R19 ;  /* 0x000000132c2c7220 */ /* 0x000fe20000400000 */
[----:B------:R-:W-:Y:S01]  /*3ec0*/  F2FP.F16.F32.PACK_AB R51, RZ, R51 ;  /* 0x00000033ff33723e */ /* 0x000fe200000000ff */
[-C--:B------:R-:W-:Y:S01]  /*3ed0*/  FMUL R45, R45, R19.reuse ;  /* 0x000000132d2d7220 */ /* 0x080fe20000400000 */
[----:B------:R-:W-:Y:S01]  /*3ee0*/  F2FP.F16.F32.PACK_AB R52, RZ, R52 ;  /* 0x00000034ff34723e */ /* 0x000fe200000000ff */
[----:B------:R-:W-:Y:S01]  /*3ef0*/  FMUL R46, R46, R19 ;  /* 0x000000132e2e7220 */ /* 0x000fe20000400000 */
[----:B------:R-:W-:Y:S01]  /*3f00*/  F2FP.F16.F32.PACK_AB R53, RZ, R53 ;  /* 0x00000035ff35723e */ /* 0x000fe200000000ff */
[----:B------:R-:W-:Y:S01]  /*3f10*/  @P4 STG.E.U16 desc[UR50][R8.64+0x2], R51 ;  /* 0x0000023308004986 */ /* 0x000fe2000c101532 */
[----:B------:R-:W-:Y:S01]  /*3f20*/  F2FP.F16.F32.PACK_AB R54, RZ, R54 ;  /* 0x00000036ff36723e */ /* 0x000fe200000000ff */
[----:B------:R-:W-:Y:S01]  /*3f30*/  FMUL R47, R47, R19 ;  /* 0x000000132f2f7220 */ /* 0x000fe20000400000 */
[----:B------:R-:W-:Y:S01]  /*3f40*/  F2FP.F16.F32.PACK_AB R55, RZ, R55 ;  /* 0x00000037ff37723e */ /* 0x000fe200000000ff */
[----:B------:R-:W-:Y:S01]  /*3f50*/  @P2 STG.E.U16 desc[UR50][R6.64+0x10], R52 ;  /* 0x0000103406002986 */ /* 0x000fe2000c101532 */
[----:B------:R-:W-:Y:S01]  /*3f60*/  IADD3 R10, P5, R6, R57, RZ ;  /* 0x00000039060a7210 */ /* 0x000fe20007fbe0ff */
[----:B------:R-:W-:Y:S01]  /*3f70*/  FMUL R32, R32, R19 ;  /* 0x0000001320207220 */ /* 0x000fe20000400000 */
[----:B------:R-:W-:Y:S01]  /*3f80*/  IADD3 R12, P4, R6, R66, RZ ;  /* 0x00000042060c7210 */ /* 0x000fe20007f9e0ff */
[----:B------:R-:W-:Y:S01]  /*3f90*/  @P0 STG.E.U16 desc[UR50][R6.64+0x12], R53 ;  /* 0x0000123506000986 */ /* 0x000fe2000c101532 */
[----:B------:R-:W-:Y:S01]  /*3fa0*/  ISETP.GT.AND P0, PT, R4, 0x88, PT ;  /* 0x000000880400780c */ /* 0x000fe20003f04270 */
[--C-:B------:R-:W-:Y:S01]  /*3fb0*/  IMAD.X R11, R7, 0x1, R59.reuse, P5 ;  /* 0x00000001070b7824 */ /* 0x100fe200028e063b */
[----:B------:R-:W-:Y:S01]  /*3fc0*/  F2FP.F16.F32.PACK_AB R40, RZ, R40 ;  /* 0x00000028ff28723e */ /* 0x000fe200000000ff */
[----:B------:R-:W-:Y:S01]  /*3fd0*/  @P3 STG.E.U16 desc[UR50][R8.64+0x10], R54 ;  /* 0x0000103608003986 */ /* 0x000fe2000c101532 */
[----:B------:R-:W-:Y:S01]  /*3fe0*/  ISETP.GT.AND P5, PT, R3, RZ, P0 ;  /* 0x000000ff0300720c */ /* 0x000fe200007a4270 */
[--C-:B------:R-:W-:Y:S01]  /*3ff0*/  IMAD.X R13, R7, 0x1, R59.reuse, P4 ;  /* 0x00000001070d7824 */ /* 0x100fe200020e063b */
[----:B------:R-:W-:Y:S01]  /*4000*/  IADD3 R14, P4, R8, R57, RZ ;  /* 0x00000039080e7210 */ /* 0x000fe20007f9e0ff */
[----:B------:R-:W-:Y:S01]  /*4010*/  @P1 STG.E.U16 desc[UR50][R8.64+0x12], R55 ;  /* 0x0000123708001986 */ /* 0x000fe2000c101532 */
[----:B------:R-:W-:Y:S01]  /*4020*/  ISETP.GT.AND P1, PT, R4, 0x80, PT ;  /* 0x000000800400780c */ /* 0x000fe20003f24270 */
[----:B------:R-:W-:Y:S01]  /*4030*/  FMUL R33, R33, R19 ;  /* 0x0000001321217220 */ /* 0x000fe20000400000 */
[----:B------:R-:W-:Y:S01]  /*4040*/  F2FP.F16.F32.PACK_AB R41, RZ, R41 ;  /* 0x00000029ff29723e */ /* 0x000fe200000000ff */
[--C-:B------:R-:W-:Y:S01]  /*4050*/  IMAD.X R15, R9, 0x1, R59.reuse, P4 ;  /* 0x00000001090f7824 */ /* 0x100fe200020e063b */
[C---:B------:R-:W-:Y:S01]  /*4060*/  ISETP.GT.AND P2, PT, R3.reuse, RZ, P1 ;  /* 0x000000ff0300720c */ /* 0x040fe20000f44270 */
[-C--:B------:R-:W-:Y:S01]  /*4070*/  FMUL R34, R34, R19.reuse ;  /* 0x0000001322227220 */ /* 0x080fe20000400000 */
[----:B------:R-:W-:Y:S01]  /*4080*/  ISETP.GT.AND P3, PT, R3, 0x1, P1 ;  /* 0x000000010300780c */ /* 0x000fe20000f64270 */
[-C--:B------:R-:W-:Y:S01]  /*4090*/  FMUL R35, R35, R19.reuse ;  /* 0x0000001323237220 */ /* 0x080fe20000400000 */
[----:B------:R-:W-:Y:S01]  /*40a0*/  F2FP.F16.F32.PACK_AB R42, RZ, R42 ;  /* 0x0000002aff2a723e */ /* 0x000fe200000000ff */
[-C--:B------:R-:W-:Y:S01]  /*40b0*/  FMUL R36, R36, R19.reuse ;  /* 0x0000001324247220 */ /* 0x080fe20000400000 */
[----:B------:R-:W-:Y:S01]  /*40c0*/  IADD3 R20, P4, R8, R66, RZ ;  /* 0x0000004208147210 */ /* 0x000fe20007f9e0ff */
[----:B------:R-:W-:Y:S01]  /*40d0*/  FMUL R37, R37, R19 ;  /* 0x0000001325257220 */ /* 0x000fe20000400000 */
[----:B------:R-:W-:Y:S01]  /*40e0*/  F2FP.F16.F32.PACK_AB R43, RZ, R43 ;  /* 0x0000002bff2b723e */ /* 0x000fe200000000ff */
[----:B------:R-:W-:Y:S01]  /*40f0*/  FMUL R38, R38, R19 ;  /* 0x0000001326267220 */ /* 0x000fe20000400000 */
[----:B------:R-:W-:Y:S01]  /*4100*/  F2FP.F16.F32.PACK_AB R44, RZ, R44 ;  /* 0x0000002cff2c723e */ /* 0x000fe200000000ff */
[--C-:B------:R-:W-:Y:S01]  /*4110*/  IMAD.X R21, R9, 0x1, R59.reuse, P4 ;  /* 0x0000000109157824 */ /* 0x100fe200020e063b */
[----:B------:R-:W-:Y:S01]  /*4120*/  F2FP.F16.F32.PACK_AB R45, RZ, R45 ;  /* 0x0000002dff2d723e */ /* 0x000fe200000000ff */
[----:B------:R0:W-:Y:S01]  /*4130*/  @P2 STG.E.U16 desc[UR50][R10.64], R40 ;  /* 0x000000280a002986 */ /* 0x0001e2000c101532 */
[----:B------:R-:W-:Y:S01]  /*4140*/  ISETP.GT.AND P2, PT, R3, 0x8, P1 ;  /* 0x000000080300780c */ /* 0x000fe20000f44270 */
[-C--:B------:R-:W-:Y:S01]  /*4150*/  FMUL R39, R39, R19.reuse ;  /* 0x0000001327277220 */ /* 0x080fe20000400000 */
[C---:B------:R-:W-:Y:S01]  /*4160*/  ISETP.GT.AND P1, PT, R3.reuse, 0x9, P1 ;  /* 0x000000090300780c */ /* 0x040fe20000f24270 */
[----:B------:R1:W-:Y:S01]  /*4170*/  @P3 STG.E.U16 desc[UR50][R12.64], R41 ;  /* 0x000000290c003986 */ /* 0x0003e2000c101532 */
[----:B------:R-:W-:Y:S01]  /*4180*/  ISETP.GT.AND P3, PT, R3, 0x1, P0 ;  /* 0x000000010300780c */ /* 0x000fe20000764270 */
[----:B------:R-:W-:Y:S01]  /*4190*/  FMUL R24, R24, R19 ;  /* 0x0000001318187220 */ /* 0x000fe20000400000 */
[----:B------:R-:W-:Y:S01]  /*41a0*/  F2FP.F16.F32.PACK_AB R46, RZ, R46 ;  /* 0x0000002eff2e723e */ /* 0x000fe200000000ff */
[----:B------:R-:W-:Y:S01]  /*41b0*/  @P5 STG.E.U16 desc[UR50][R14.64], R42 ;  /* 0x0000002a0e005986 */ /* 0x000fe2000c101532 */
[----:B------:R-:W-:Y:S01]  /*41c0*/  F2FP.F16.F32.PACK_AB R47, RZ, R47 ;  /* 0x0000002fff2f723e */ /* 0x000fe200000000ff */
[-C--:B------:R-:W-:Y:S01]  /*41d0*/  FMUL R25, R25, R19.reuse ;  /* 0x0000001319197220 */ /* 0x080fe20000400000 */
[----:B------:R-:W-:Y:S01]  /*41e0*/  F2FP.F16.F32.PACK_AB R32, RZ, R32 ;  /* 0x00000020ff20723e */ /* 0x000fe200000000ff */
[----:B------:R-:W-:Y:S01]  /*41f0*/  FMUL R26, R26, R19 ;  /* 0x000000131a1a7220 */ /* 0x000fe20000400000 */
[C---:B0-----:R-:W-:Y:S01]  /*4200*/  IADD3 R40, P5, R6.reuse, R67, RZ ;  /* 0x0000004306287210 */ /* 0x041fe20007fbe0ff */
[-C--:B------:R-:W-:Y:S01]  /*4210*/  FMUL R27, R27, R19.reuse ;  /* 0x000000131b1b7220 */ /* 0x080fe20000400000 */
[-C--:B------:R-:W-:Y:S01]  /*4220*/  IADD3 R6, P4, R6, R68.reuse, RZ ;  /* 0x0000004406067210 */ /* 0x080fe20007f9e0ff */
[----:B------:R-:W-:Y:S01]  /*4230*/  FMUL R28, R28, R19 ;  /* 0x000000131c1c7220 */ /* 0x000fe20000400000 */
[----:B------:R-:W-:Y:S01]  /*4240*/  F2FP.F16.F32.PACK_AB R33, RZ, R33 ;  /* 0x00000021ff21723e */ /* 0x000fe200000000ff */
[C-C-:B-1----:R-:W-:Y:S01]  /*4250*/  IMAD.X R41, R7.reuse, 0x1, R59.reuse, P5 ;  /* 0x0000000107297824 */ /* 0x142fe200028e063b */
[----:B------:R0:W-:Y:S01]  /*4260*/  @P3 STG.E.U16 desc[UR50][R20.64], R43 ;  /* 0x0000002b14003986 */ /* 0x0001e2000c101532 */
[--C-:B------:R-:W-:Y:S01]  /*4270*/  IMAD.X R7, R7, 0x1, R59.reuse, P4 ;  /* 0x0000000107077824 */ /* 0x100fe200020e063b */
[----:B------:R-:W-:Y:S01]  /*4280*/  ISETP.GT.AND P3, PT, R4, 0x100, PT ;  /* 0x000001000400780c */ /* 0x000fe20003f64270 */
[----:B------:R-:W-:Y:S01]  /*4290*/  FMUL R29, R29, R19 ;  /* 0x000000131d1d7220 */ /* 0x000fe20000400000 */
[----:B------:R-:W-:Y:S01]  /*42a0*/  @P2 STG.E.U16 desc[UR50][R40.64], R44 ;  /* 0x0000002c28002986 */ /* 0x000fe2000c101532 */
[----:B------:R-:W-:Y:S01]  /*42b0*/  IADD3 R12, P2, R8, R67, RZ ;  /* 0x00000043080c7210 */ /* 0x000fe20007f5e0ff */
[-C--:B------:R-:W-:Y:S01]  /*42c0*/  FMUL R30, R30, R19.reuse ;  /* 0x000000131e1e7220 */ /* 0x080fe20000400000 */
[C---:B------:R-:W-:Y:S01]  /*42d0*/  ISETP.GT.AND P4, PT, R3.reuse, RZ, P3 ;  /* 0x000000ff0300720c */ /* 0x040fe20001f84270 */
[----:B------:R1:W-:Y:S01]  /*42e0*/  @P1 STG.E.U16 desc[UR50][R6.64], R45 ;  /* 0x0000002d06001986 */ /* 0x0003e2000c101532 */
[----:B------:R-:W-:Y:S01]  /*42f0*/  ISETP.GT.AND P1, PT, R3, 0x8, P0 ;  /* 0x000000080300780c */ /* 0x000fe20000724270 */
[----:B------:R-:W-:Y:S01]  /*4300*/  IMAD.X R13, R9, 0x1, R59, P2 ;  /* 0x00000001090d7824 */ /* 0x000fe200010e063b */
[----:B------:R-:W-:Y:S01]  /*4310*/  ISETP.GT.AND P0, PT, R3, 0x9, P0 ;  /* 0x000000090300780c */ /* 0x000fe20000704270 */
[----:B------:R-:W-:Y:S01]  /*4320*/  FMUL R31, R31, R19 ;  /* 0x000000131f1f7220 */ /* 0x000fe20000400000 */
[----:B------:R-:W-:-:S02]  /*4330*/  IADD3 R8, P5, R8, R68, RZ ;  /* 0x0000004408087210 */ /* 0x000fc40007fbe0ff */
[----:B------:R-:W-:Y:S02]  /*4340*/  ISETP.GT.AND P2, PT, R4, 0x108, PT ;  /* 0x000001080400780c */ /* 0x000fe40003f44270 */
[----:B------:R-:W-:Y:S01]  /*4350*/  F2FP.F16.F32.PACK_AB R34, RZ, R34 ;  /* 0x00000022ff22723e */ /* 0x000fe200000000ff */
[--C-:B------:R-:W-:Y:S01]  /*4360*/  IMAD.X R9, R9, 0x1, R59.reuse, P5 ;  /* 0x0000000109097824 */ /* 0x100fe200028e063b */
[----:B0-----:R-:W-:Y:S02]  /*4370*/  IADD3 R20, P5, R14, R66, RZ ;  /* 0x000000420e147210 */ /* 0x001fe40007fbe0ff */
[----:B------:R-:W-:Y:S01]  /*4380*/  F2FP.F16.F32.PACK_AB R35, RZ, R35 ;  /* 0x00000023ff23723e */ /* 0x000fe200000000ff */
[----:B------:R0:W-:Y:S01]  /*4390*/  @P1 STG.E.U16 desc[UR50][R12.64], R46 ;  /* 0x0000002e0c001986 */ /* 0x0001e2000c101532 */
[----:B-1----:R-:W-:Y:S01]  /*43a0*/  IADD3 R6, P1, R10, R57, RZ ;  /* 0x000000390a067210 */ /* 0x002fe20007f3e0ff */
[--C-:B------:R-:W-:Y:S01]  /*43b0*/  IMAD.X R21, R15, 0x1, R59.reuse, P5 ;  /* 0x000000010f157824 */ /* 0x100fe200028e063b */
[----:B------:R-:W-:Y:S01]  /*43c0*/  F2FP.F16.F32.PACK_AB R36, RZ, R36 ;  /* 0x00000024ff24723e */ /* 0x000fe200000000ff */
[----:B------:R1:W-:Y:S01]  /*43d0*/  @P0 STG.E.U16 desc[UR50][R8.64], R47 ;  /* 0x0000002f08000986 */ /* 0x0003e2000c101532 */
[----:B------:R-:W-:Y:S01]  /*43e0*/  ISETP.GT.AND P0, PT, R3, RZ, P2 ;  /* 0x000000ff0300720c */ /* 0x000fe20001704270 */
[----:B------:R-:W-:Y:S01]  /*43f0*/  IMAD.X R7, R11, 0x1, R59, P1 ;  /* 0x000000010b077824 */ /* 0x000fe200008e063b */
[----:B------:R-:W-:-:S02]  /*4400*/  ISETP.GT.AND P1, PT, R3, 0x1, P3 ;  /* 0x000000010300780c */ /* 0x000fc40001f24270 */
[----:B------:R-:W-:Y:S02]  /*4410*/  F2FP.F16.F32.PACK_AB R37, RZ, R37 ;  /* 0x00000025ff25723e */ /* 0x000fe400000000ff */
[----:B------:R-:W-:Y:S01]  /*4420*/  @P4 STG.E.U16 desc[UR50][R6.64], R32 ;  /* 0x0000002006004986 */ /* 0x000fe2000c101532 */
[----:B0-----:R-:W-:Y:S02]  /*4430*/  IADD3 R12, P4, R10, R66, RZ ;  /* 0x000000420a0c7210 */ /* 0x001fe40007f9e0ff */
[----:B------:R-:W-:Y:S02]  /*4440*/  F2FP.F16.F32.PACK_AB R38, RZ, R38 ;  /* 0x00000026ff26723e */ /* 0x000fe400000000ff */
[----:B------:R-:W-:Y:S01]  /*4450*/  F2FP.F16.F32.PACK_AB R39, RZ, R39 ;  /* 0x00000027ff27723e */ /* 0x000fe200000000ff */
[----:B------:R-:W-:Y:S01]  /*4460*/  IMAD.X R13, R11, 0x1, R59, P4 ;  /* 0x000000010b0d7824 */ /* 0x000fe200020e063b */
[----:B-1----:R-:W-:Y:S02]  /*4470*/  IADD3 R8, P4, R14, R57, RZ ;  /* 0x000000390e087210 */ /* 0x002fe40007f9e0ff */
[----:B------:R-:W-:-:S02]  /*4480*/  F2FP.F16.F32.PACK_AB R24, RZ, R24 ;  /* 0x00000018ff18723e */ /* 0x000fc400000000ff */
[----:B------:R0:W-:Y:S01]  /*4490*/  @P1 STG.E.U16 desc[UR50][R12.64], R33 ;  /* 0x000000210c001986 */ /* 0x0001e2000c101532 */
[----:B------:R-:W-:Y:S01]  /*44a0*/  IMAD.X R9, R15, 0x1, R59, P4 ;  /* 0x000000010f097824 */ /* 0x000fe200020e063b */
[----:B------:R-:W-:Y:S02]  /*44b0*/  ISETP.GT.AND P4, PT, R3, 0x1, P2 ;  /* 0x000000010300780c */ /* 0x000fe40001784270 */
[C---:B------:R-:W-:Y:S02]  /*44c0*/  ISETP.GT.AND P1, PT, R4.reuse, 0x180, PT ;  /* 0x000001800400780c */ /* 0x040fe40003f24270 */
[----:B------:R-:W-:Y:S01]  /*44d0*/  @P0 STG.E.U16 desc[UR50][R8.64], R34 ;  /* 0x0000002208000986 */ /* 0x000fe2000c101532 */
[----:B------:R-:W-:Y:S02]  /*44e0*/  ISETP.GT.AND P0, PT, R4, 0x188, PT ;  /* 0x000001880400780c */ /* 0x000fe40003f04270 */
[----:B------:R-:W-:Y:S02]  /*44f0*/  IADD3 R4, P5, R10, R67, RZ ;  /* 0x000000430a047210 */ /* 0x000fe40007fbe0ff */
[----:B------:R-:W-:-:S02]  /*4500*/  F2FP.F16.F32.PACK_AB R25, RZ, R25 ;  /* 0x00000019ff19723e */ /* 0x000fc400000000ff */
[----:B------:R-:W-:Y:S01]  /*4510*/  F2FP.F16.F32.PACK_AB R26, RZ, R26 ;  /* 0x0000001aff1a723e */ /* 0x000fe200000000ff */
[----:B------:R-:W-:Y:S01]  /*4520*/  IMAD.X R5, R11, 0x1, R59, P5 ;  /* 0x000000010b057824 */ /* 0x000fe200028e063b */
[----:B------:R-:W-:Y:S01]  /*4530*/  @P4 STG.E.U16 desc[UR50][R20.64], R35 ;  /* 0x0000002314004986 */ /* 0x000fe2000c101532 */
[C---:B------:R-:W-:Y:S02]  /*4540*/  ISETP.GT.AND P4, PT, R3.reuse, 0x8, P3 ;  /* 0x000000080300780c */ /* 0x040fe40001f84270 */
[C---:B------:R-:W-:Y:S02]  /*4550*/  ISETP.GT.AND P3, PT, R3.reuse, 0x9, P3 ;  /* 0x000000090300780c */ /* 0x040fe40001f64270 */
[C---:B------:R-:W-:Y:S02]  /*4560*/  ISETP.GT.AND P5, PT, R3.reuse, 0x8, P2 ;  /* 0x000000080300780c */ /* 0x040fe400017a4270 */
[----:B------:R-:W-:Y:S02]  /*4570*/  ISETP.GT.AND P2, PT, R3, 0x9, P2 ;  /* 0x000000090300780c */ /* 0x000fe40001744270 */
[----:B------:R-:W-:-:S02]  /*4580*/  F2FP.F16.F32.PACK_AB R27, RZ, R27 ;  /* 0x0000001bff1b723e */ /* 0x000fc400000000ff */
[----:B------:R-:W-:Y:S02]  /*4590*/  F2FP.F16.F32.PACK_AB R28, RZ, R28 ;  /* 0x0000001cff1c723e */ /* 0x000fe400000000ff */
[----:B------:R-:W-:Y:S01]  /*45a0*/  F2FP.F16.F32.PACK_AB R29, RZ, R29 ;  /* 0x0000001dff1d723e */ /* 0x000fe200000000ff */
[----:B------:R1:W-:Y:S01]  /*45b0*/  @P4 STG.E.U16 desc[UR50][R4.64], R36 ;  /* 0x0000002404004986 */ /* 0x0003e2000c101532 */
[----:B------:R-:W-:Y:S02]  /*45c0*/  IADD3 R10, P4, R10, R68, RZ ;  /* 0x000000440a0a7210 */ /* 0x000fe40007f9e0ff */
[----:B------:R-:W-:Y:S02]  /*45d0*/  F2FP.F16.F32.PACK_AB R30, RZ, R30 ;  /* 0x0000001eff1e723e */ /* 0x000fe400000000ff */
[----:B------:R-:W-:Y:S01]  /*45e0*/  F2FP.F16.F32.PACK_AB R31, RZ, R31 ;  /* 0x0000001fff1f723e */ /* 0x000fe200000000ff */
[----:B------:R-:W-:Y:S01]  /*45f0*/  IMAD.X R11, R11, 0x1, R59, P4 ;  /* 0x000000010b0b7824 */ /* 0x000fe200020e063b */
[----:B0-----:R-:W-:-:S04]  /*4600*/  IADD3 R12, P4, R14, R67, RZ ;  /* 0x000000430e0c7210 */ /* 0x001fc80007f9e0ff */
[----:B------:R-:W-:Y:S01]  /*4610*/  @P3 STG.E.U16 desc[UR50][R10.64], R37 ;  /* 0x000000250a003986 */ /* 0x000fe2000c101532 */
[--C-:B------:R-:W-:Y:S01]  /*4620*/  IMAD.X R13, R15, 0x1, R59.reuse, P4 ;  /* 0x000000010f0d7824 */ /* 0x100fe200020e063b */
[----:B-1----:R-:W-:Y:S02]  /*4630*/  IADD3 R4, P4, R14, R68, RZ ;  /* 0x000000440e047210 */ /* 0x002fe40007f9e0ff */
[----:B------:R-:W-:Y:S02]  /*4640*/  ISETP.GT.AND P3, PT, R3, 0x1, P1 ;  /* 0x000000010300780c */ /* 0x000fe40000f64270 */
[----:B------:R-:W-:Y:S01]  /*4650*/  @P5 STG.E.U16 desc[UR50][R12.64], R38 ;  /* 0x000000260c005986 */ /* 0x000fe2000c101532 */
[----:B------:R-:W-:Y:S01]  /*4660*/  IMAD.X R5, R15, 0x1, R59, P4 ;  /* 0x000000010f057824 */ /* 0x000fe200020e063b */
[C---:B------:R-:W-:Y:S02]  /*4670*/  IADD3 R14, P5, R6.reuse, R57, RZ ;  /* 0x00000039060e7210 */ /* 0x040fe40007fbe0ff */
[----:B------:R-:W-:-:S02]  /*4680*/  IADD3 R20, P4, R6, R66, RZ ;  /* 0x0000004206147210 */ /* 0x000fc40007f9e0ff */
[----:B------:R0:W-:Y:S01]  /*4690*/  @P2 STG.E.U16 desc[UR50][R4.64], R39 ;  /* 0x0000002704002986 */ /* 0x0001e2000c101532 */
[----:B------:R-:W-:Y:S01]  /*46a0*/  ISETP.GT.AND P2, PT, R3, RZ, P1 ;  /* 0x000000ff0300720c */ /* 0x000fe20000f44270 */
[--C-:B------:R-:W-:Y:S01]  /*46b0*/  IMAD.X R15, R7, 0x1, R59.reuse, P5 ;  /* 0x00000001070f7824 */ /* 0x100fe200028e063b */
[----:B------:R-:W-:Y:S01]  /*46c0*/  ISETP.GT.AND P5, PT, R3, RZ, P0 ;  /* 0x000000ff0300720c */ /* 0x000fe200007a4270 */
[----:B------:R-:W-:Y:S01]  /*46d0*/  IMAD.X R21, R7, 0x1, R59, P4 ;  /* 0x0000000107157824 */ /* 0x000fe200020e063b */
[----:B0-----:R-:W-:-:S09]  /*46e0*/  IADD3 R4, P4, R8, R57, RZ ;  /* 0x0000003908047210 */ /* 0x001fd20007f9e0ff */
[----:B------:R-:W-:Y:S01]  /*46f0*/  @P2 STG.E.U16 desc[UR50][R14.64], R24 ;  /* 0x000000180e002986 */ /* 0x000fe2000c101532 */
[----:B------:R-:W-:Y:S01]  /*4700*/  ISETP.GT.AND P2, PT, R3, 0x1, P0 ;  /* 0x000000010300780c */ /* 0x000fe20000744270 */
[--C-:B------:R-:W-:Y:S02]  /*4710*/  IMAD.X R5, R9, 0x1, R59.reuse, P4 ;  /* 0x0000000109057824 */ /* 0x100fe400020e063b */
[----:B------:R-:W-:Y:S01]  /*4720*/  @P3 STG.E.U16 desc[UR50][R20.64], R25 ;  /* 0x0000001914003986 */ /* 0x000fe2000c101532 */
[C---:B------:R-:W-:Y:S02]  /*4730*/  ISETP.GT.AND P3, PT, R3.reuse, 0x8, P1 ;  /* 0x000000080300780c */ /* 0x040fe40000f64270 */
[----:B------:R-:W-:Y:S01]  /*4740*/  IADD3 R10, P4, R8, R66, RZ ;  /* 0x00000042080a7210 */ /* 0x000fe20007f9e0ff */
[----:B------:R0:W-:Y:S01]  /*4750*/  @P5 STG.E.U16 desc[UR50][R4.64], R26 ;  /* 0x0000001a04005986 */ /* 0x0001e2000c101532 */
[----:B------:R-:W-:Y:S02]  /*4760*/  IADD3 R12, P5, R6, R67, RZ ;  /* 0x00000043060c7210 */ /* 0x000fe40007fbe0ff */
[----:B------:R-:W-:Y:S01]  /*4770*/  ISETP.GT.AND P1, PT, R3, 0x9, P1 ;  /* 0x000000090300780c */ /* 0x000fe20000f24270 */
[--C-:B------:R-:W-:Y:S01]  /*4780*/  IMAD.X R11, R9, 0x1, R59.reuse, P4 ;  /* 0x00000001090b7824 */ /* 0x100fe200020e063b */
[----:B------:R-:W-:Y:S01]  /*4790*/  ISETP.GT.AND P4, PT, R3, 0x8, P0 ;  /* 0x000000080300780c */ /* 0x000fe20000784270 */
[----:B------:R-:W-:Y:S01]  /*47a0*/  IMAD.X R13, R7, 0x1, R59, P5 ;  /* 0x00000001070d7824 */ /* 0x000fe200028e063b */
[----:B------:R-:W-:-:S02]  /*47b0*/  ISETP.GT.AND P0, PT, R3, 0x9, P0 ;  /* 0x000000090300780c */ /* 0x000fc40000704270 */
[----:B------:R1:W-:Y:S01]  /*47c0*/  @P2 STG.E.U16 desc[UR50][R10.64], R27 ;  /* 0x0000001b0a002986 */ /* 0x0003e2000c101532 */
[----:B0-----:R-:W-:-:S03]  /*47d0*/  IADD3 R4, P2, R6, R68, RZ ;  /* 0x0000004406047210 */ /* 0x001fc60007f5e0ff */
[----:B------:R1:W-:Y:S01]  /*47e0*/  @P3 STG.E.U16 desc[UR50][R12.64], R28 ;  /* 0x0000001c0c003986 */ /* 0x0003e2000c101532 */
[C---:B------:R-:W-:Y:S02]  /*47f0*/  IADD3 R6, P3, R8.reuse, R67, RZ ;  /* 0x0000004308067210 */ /* 0x040fe40007f7e0ff */
[----:B------:R-:W-:Y:S01]  /*4800*/  IADD3 R8, P5, R8, R68, RZ ;  /* 0x0000004408087210 */ /* 0x000fe20007fbe0ff */
[--C-:B------:R-:W-:Y:S02]  /*4810*/  IMAD.X R5, R7, 0x1, R59.reuse, P2 ;  /* 0x0000000107057824 */ /* 0x100fe400010e063b */
[C-C-:B------:R-:W-:Y:S02]  /*4820*/  IMAD.X R7, R9.reuse, 0x1, R59.reuse, P3 ;  /* 0x0000000109077824 */ /* 0x140fe400018e063b */
[----:B------:R-:W-:Y:S01]  /*4830*/  IMAD.X R9, R9, 0x1, R59, P5 ;  /* 0x0000000109097824 */ /* 0x000fe200028e063b */
[----:B------:R1:W-:Y:S04]  /*4840*/  @P1 STG.E.U16 desc[UR50][R4.64], R29 ;  /* 0x0000001d04001986 */ /* 0x0003e8000c101532 */
[----:B------:R1:W-:Y:S04]  /*4850*/  @P4 STG.E.U16 desc[UR50][R6.64], R30 ;  /* 0x0000001e06004986 */ /* 0x0003e8000c101532 */
[----:B------:R1:W-:Y:S02]  /*4860*/  @P0 STG.E.U16 desc[UR50][R8.64], R31 ;  /* 0x0000001f08000986 */ /* 0x0003e4000c101532 */
.L_x_91:
[----:B------:R-:W-:Y:S05]  /*4870*/  BSYNC B0 ;  /* 0x0000000000007941 */ /* 0x000fea0003800000 */
.L_x_29:
[----:B------:R-:W-:Y:S01]  /*4880*/  IADD3 R16, P0, R16, UR36, RZ ;  /* 0x0000002410107c10 */ /* 0x000fe2000ff1e0ff */
[----:B------:R-:W-:Y:S01]  /*4890*/  ULDC.64 UR4, c[0x0][0x650] ;  /* 0x0001940000047ab9 */ /* 0x000fe20000000a00 */
[----:B------:R-:W-:Y:S01]  /*48a0*/  PRMT R3, RZ, 0x7610, R3 ;  /* 0x00007610ff037816 */ /* 0x000fe20000000003 */
[----:B-1-3--:R-:W-:Y:S01]  /*48b0*/  IMAD.MOV.U32 R72, RZ, RZ, -0x1 ;  /* 0xffffffffff487424 */ /* 0x00afe200078e00ff */
[----:B------:R-:W-:Y:S01]  /*48c0*/  IADD3.X R17, R17, UR40, RZ, P0, !PT ;  /* 0x0000002811117c10 */ /* 0x000fe200087fe4ff */
[----:B------:R-:W-:Y:S01]  /*48d0*/  IMAD.MOV.U32 R71, RZ, RZ, -0x1 ;  /* 0xffffffffff477424 */ /* 0x000fe200078e00ff */
[----:B------:R-:W-:-:S04]  /*48e0*/  ISETP.GE.U32.AND P0, PT, R16, UR4, PT ;  /* 0x0000000410007c0c */ /* 0x000fc8000bf06070 */
[----:B------:R-:W-:-:S13]  /*48f0*/  ISETP.GE.U32.AND.EX P0, PT, R17, UR5, PT, P0 ;  /* 0x0000000511007c0c */ /* 0x000fda000bf06100 */
[----:B------:R-:W-:Y:S05]  /*4900*/  @P0 BRA `(.L_x_92) ;  /* 0x0000000400500947 */ /* 0x000fea0003800000 */
[----:B------:R-:W1:Y:S01]  /*4910*/  LDC.64 R10, c[0x0][0x628] ;  /* 0x00018a00ff0a7b82 */ /* 0x000e620000000a00 */
[----:B------:R-:W3:Y:S01]  /*4920*/  S2R R20, SR_CTAID.X ;  /* 0x0000000000147919 */ /* 0x000ee20000002500 */
[----:B------:R-:W-:Y:S02]  /*4930*/  IMAD.MOV.U32 R8, RZ, RZ, R16 ;  /* 0x000000ffff087224 */ /* 0x000fe400078e0010 */
[----:B------:R-:W-:Y:S01]  /*4940*/  IMAD.MOV.U32 R9, RZ, RZ, R17 ;  /* 0x000000ffff097224 */ /* 0x000fe200078e0011 */
[----:B------:R-:W0:Y:S03]  /*4950*/  S2R R21, SR_CTAID.Y ;  /* 0x0000000000157919 */ /* 0x000e260000002600 */
[----:B------:R-:W0:Y:S08]  /*4960*/  LDC R0, c[0x0][0x630] ;  /* 0x00018c00ff007b82 */ /* 0x000e300000000800 */
[----:B------:R-:W0:Y:S01]  /*4970*/  LDC.64 R14, c[0x0][0x620] ;  /* 0x00018800ff0e7b82 */ /* 0x000e220000000a00 */
[----:B-1----:R-:W-:-:S04]  /*4980*/  ISETP.NE.U32.AND P0, PT, R10, RZ, PT ;  /* 0x000000ff0a00720c */ /* 0x002fc80003f05070 */
[----:B------:R-:W-:-:S13]  /*4990*/  ISETP.NE.AND.EX P0, PT, R11, RZ, PT, P0 ;  /* 0x000000ff0b00720c */ /* 0x000fda0003f05300 */
[----:B0--3--:R-:W-:Y:S05]  /*49a0*/  @!P0 BRA `(.L_x_93) ;  /* 0x0000000000288947 */ /* 0x009fea0003800000 */
        /* <DEDUP_REMOVED lines=10> */
.L_x_93:
[----:B------:R-:W0:Y:S01]  /*4a50*/  LDC.64 R28, c[0x0][0x640] ;  /* 0x00019000ff1c7b82 */ /* 0x000e220000000a00 */
[-CC-:B------:R-:W-:Y:S01]  /*4a60*/  SHF.R.U64 R71, R8, R0.reuse, R9.reuse ;  /* 0x0000000008477219 */ /* 0x180fe20000001209 */
[----:B------:R-:W-:Y:S01]  /*4a70*/  ULDC UR4, c[0x0][0x150] ;  /* 0x0000540000047ab9 */ /* 0x000fe20000000800 */
[----:B------:R-:W-:Y:S02]  /*4a80*/  SHF.R.U32.HI R0, RZ, R0, R9 ;  /* 0x00000000ff007219 */ /* 0x000fe40000011609 */
[----:B------:R-:W-:Y:S02]  /*4a90*/  IADD3 R3, P0, RZ, -R71, RZ ;  /* 0x80000047ff037210 */ /* 0x000fe40007f1e0ff */
[----:B------:R-:W-:Y:S01]  /*4aa0*/  I2FP.F32.U32 R7, R20 ;  /* 0x0000001400077245 */ /* 0x000fe20000201000 */
[----:B------:R-:W1:Y:S02]  /*4ab0*/  LDC R6, c[0x0][0x618] ;  /* 0x00018600ff067b82 */ /* 0x000e640000000800 */
[----:B------:R-:W-:-:S02]  /*4ac0*/  IMAD.X R5, RZ, RZ, ~R0, P0 ;  /* 0x000000ffff057224 */ /* 0x000fc400000e0e00 */
[----:B------:R-:W-:Y:S01]  /*4ad0*/  FMUL R7, R7, UR4 ;  /* 0x0000000407077c20 */ /* 0x000fe20008400000 */
[----:B------:R-:W-:Y:S01]  /*4ae0*/  ULDC UR4, c[0x0][0x154] ;  /* 0x0000550000047ab9 */ /* 0x000fe20000000800 */
[-C--:B------:R-:W-:Y:S02]  /*4af0*/  IMAD R0, R5, R14.reuse, RZ ;  /* 0x0000000e05007224 */ /* 0x080fe400078e02ff */
[----:B------:R-:W3:Y:S01]  /*4b00*/  LDC R8, c[0x0][0x608] ;  /* 0x00018200ff087b82 */ /* 0x000ee20000000800 */
[C---:B------:R-:W-:Y:S01]  /*4b10*/  IMAD.WIDE.U32 R4, R3.reuse, R14, R16 ;  /* 0x0000000e03047225 */ /* 0x040fe200078e0010 */
[----:B------:R-:W2:Y:S03]  /*4b20*/  F2I.U32.TRUNC.NTZ R7, R7 ;  /* 0x0000000700077305 */ /* 0x000ea6000020f000 */
[----:B------:R-:W-:Y:S01]  /*4b30*/  IMAD R3, R3, R15, R0 ;  /* 0x0000000f03037224 */ /* 0x000fe200078e0200 */
[----:B------:R-:W-:-:S02]  /*4b40*/  I2FP.F32.U32 R0, R21 ;  /* 0x0000001500007245 */ /* 0x000fc40000201000 */
[----:B------:R-:W4:Y:S01]  /*4b50*/  LDC R26, c[0x0][0x658] ;  /* 0x00019600ff1a7b82 */ /* 0x000f220000000800 */
[----:B------:R-:W-:Y:S01]  /*4b60*/  IMAD.IADD R3, R5, 0x1, R3 ;  /* 0x0000000105037824 */ /* 0x000fe200078e0203 */
[----:B0-----:R-:W-:Y:S01]  /*4b70*/  ISETP.NE.U32.AND P0, PT, R28, RZ, PT ;  /* 0x000000ff1c00720c */ /* 0x001fe20003f05070 */
[----:B------:R-:W-:-:S03]  /*4b80*/  FMUL R0, R0, UR4 ;  /* 0x0000000400007c20 */ /* 0x000fc60008400000 */
[----:B------:R-:W-:Y:S01]  /*4b90*/  ISETP.NE.AND.EX P0, PT, R29, RZ, PT, P0 ;  /* 0x000000ff1d00720c */ /* 0x000fe20003f05300 */
[----:B------:R0:W0:Y:S01]  /*4ba0*/  F2I.U32.TRUNC.NTZ R14, R0 ;  /* 0x00000000000e7305 */ /* 0x000022000020f000 */
[----:B------:R-:W0:Y:S01]  /*4bb0*/  LDC R9, c[0x0][0x144] ;  /* 0x00005100ff097b82 */ /* 0x000e220000000800 */
[-C--:B-1----:R-:W-:Y:S01]  /*4bc0*/  SHF.R.U64 R10, R4, R6.reuse, R3 ;  /* 0x00000006040a7219 */ /* 0x082fe20000001203 */
[----:B--2---:R-:W-:Y:S01]  /*4bd0*/  IMAD.MOV R7, RZ, RZ, -R7 ;  /* 0x000000ffff077224 */ /* 0x004fe200078e0a07 */
[----:B------:R-:W-:-:S05]  /*4be0*/  SHF.R.U32.HI R3, RZ, R6, R3 ;  /* 0x00000006ff037219 */ /* 0x000fca0000011603 */
[----:B------:R-:W1:Y:S01]  /*4bf0*/  LDC R24, c[0x0][0x148] ;  /* 0x00005200ff187b82 */ /* 0x000e620000000800 */
[-CC-:B---3--:R-:W-:Y:S02]  /*4c00*/  SHF.R.U64 R12, R10, R8.reuse, R3.reuse ;  /* 0x000000080a0c7219 */ /* 0x188fe40000001203 */
[----:B------:R-:W-:-:S05]  /*4c10*/  SHF.R.U32.HI R3, RZ, R8, R3 ;  /* 0x00000008ff037219 */ /* 0x000fca0000011603 */
[----:B------:R-:W2:Y:S01]  /*4c20*/  LDC R15, c[0x0][0x600] ;  /* 0x00018000ff0f7b82 */ /* 0x000ea20000000800 */
[-CC-:B----4-:R-:W-:Y:S02]  /*4c30*/  SHF.R.U64 R13, R12, R26.reuse, R3.reuse ;  /* 0x0000001a0c0d7219 */ /* 0x190fe40000001203 */
[----:B------:R-:W-:-:S03]  /*4c40*/  SHF.R.U32.HI R5, RZ, R26, R3 ;  /* 0x0000001aff057219 */ /* 0x000fc60000011603 */
[----:B------:R-:W-:Y:S02]  /*4c50*/  IMAD.MOV.U32 R4, RZ, RZ, R13 ;  /* 0x000000ffff047224 */ /* 0x000fe400078e000d */
[----:B------:R-:W3:Y:S01]  /*4c60*/  LDC R27, c[0x0][0x648] ;  /* 0x00019200ff1b7b82 */ /* 0x000ee20000000800 */
[----:B0-----:R-:W-:-:S07]  /*4c70*/  IMAD R25, R9, R7, R20 ;  /* 0x0000000709197224 */ /* 0x001fce00078e0214 */
[----:B------:R-:W0:Y:S08]  /*4c80*/  LDC R30, c[0x0][0x638] ;  /* 0x00018e00ff1e7b82 */ /* 0x000e300000000800 */
[----:B------:R-:W4:Y:S01]  /*4c90*/  LDC R31, c[0x0][0x610] ;  /* 0x00018400ff1f7b82 */ /* 0x000f220000000800 */
[----:B-1----:R-:W-:Y:S05]  /*4ca0*/  @!P0 BRA `(.L_x_94) ;  /* 0x0000000000288947 */ /* 0x002fea0003800000 */
        /* <DEDUP_REMOVED lines=10> */
.L_x_94:
[----:B------:R-:W-:Y:S01]  /*4d50*/  ISETP.NE.AND P0, PT, R2, 0x1, PT ;  /* 0x000000010200780c */ /* 0x000fe20003f05270 */
[----:B------:R-:W-:Y:S01]  /*4d60*/  IMAD.MOV R14, RZ, RZ, -R14 ;  /* 0x000000ffff0e7224 */ /* 0x000fe200078e0a0e */
[----:B---3--:R-:W-:Y:S01]  /*4d70*/  SHF.R.U64 R0, R4, R27, R5 ;  /* 0x0000001b04007219 */ /* 0x008fe20000001205 */
[----:B--2---:R-:W-:Y:S01]  /*4d80*/  VIADD R5, R15, 0xffffffff ;  /* 0xffffffff0f057836 */ /* 0x004fe20000000000 */
[----:B------:R-:W-:-:S03]  /*4d90*/  LOP3.LUT R3, R12, R65, RZ, 0xc0, !PT ;  /* 0x000000410c037212 */ /* 0x000fc600078ec0ff */
[----:B------:R-:W-:Y:S01]  /*4da0*/  IMAD.MOV R4, RZ, RZ, -R0 ;  /* 0x000000ffff047224 */ /* 0x000fe200078e0a00 */
[----:B------:R-:W-:Y:S01]  /*4db0*/  LOP3.LUT R10, R10, R5, RZ, 0xc0, !PT ;  /* 0x000000050a0a7212 */ /* 0x000fe200078ec0ff */
[----:B------:R-:W-:Y:S02]  /*4dc0*/  IMAD R0, R60, R0, R3 ;  /* 0x000000003c007224 */ /* 0x000fe400078e0203 */
[----:B0-----:R-:W-:Y:S02]  /*4dd0*/  IMAD R3, R4, R30, R13 ;  /* 0x0000001e04037224 */ /* 0x001fe400078e020d */
[----:B------:R-:W-:Y:S02]  /*4de0*/  @P0 IMAD R25, R24, R14, R21 ;  /* 0x0000000e18190224 */ /* 0x000fe400078e0215 */
[----:B------:R-:W-:Y:S02]  /*4df0*/  IMAD R5, R3, R15, R10 ;  /* 0x0000000f03057224 */ /* 0x000fe400078e020a */
[----:B----4-:R-:W-:-:S02]  /*4e00*/  IMAD R0, R0, R31, R25 ;  /* 0x0000001f00007224 */ /* 0x010fc400078e0219 */
[----:B------:R-:W-:-:S03]  /*4e10*/  IMAD.MOV.U32 R4, RZ, RZ, 0x1 ;  /* 0x00000001ff047424 */ /* 0x000fc600078e00ff */
[----:B------:R-:W-:Y:S02]  /*4e20*/  SEL R72, R5, R0, !P0 ;  /* 0x0000000005487207 */ /* 0x000fe40004000000 */
[----:B------:R-:W-:Y:S02]  /*4e30*/  PRMT R3, R4, 0x7610, R3 ;  /* 0x0000761004037816 */ /* 0x000fe40000000003 */
[----:B------:R-:W-:-:S07]  /*4e40*/  SEL R0, R0, R5, !P0 ;  /* 0x0000000500007207 */ /* 0x000fce0004000000 */
.L_x_92:
[----:B------:R-:W-:Y:S01]  /*4e50*/  LOP3.LUT P0, RZ, R3, 0xff, RZ, 0xc0, !PT ;  /* 0x000000ff03ff7812 */ /* 0x000fe2000780c0ff */
[----:B------:R-:W-:-:S12]  /*4e60*/  IMAD.MOV.U32 R73, RZ, RZ, R0 ;  /* 0x000000ffff497224 */ /* 0x000fd800078e0000 */
[----:B------:R-:W-:Y:S05]  /*4e70*/  @P0 BRA `(.L_x_95) ;  /* 0xffffffc400480947 */ /* 0x000fea000383ffff */
[----:B------:R-:W-:Y:S05]  /*4e80*/  EXIT ;  /* 0x000000000000794d */ /* 0x000fea0003800000 */
.L_x_4:
        /* <DEDUP_REMOVED lines=26> */
.L_x_97:
[--C-:B------:R-:W-:Y:S01]  /*5030*/  SHF.R.U64 R14, R12, R20, R13.reuse ;  /* 0x000000140c0e7219 */ /* 0x100fe2000000120d */
[----:B------:R-:W0:Y:S01]  /*5040*/  LDC R24, c[0x0][0x618] ;  /* 0x00018600ff187b82 */ /* 0x000e220000000800 */
[----:B------:R-:W-:Y:S01]  /*5050*/  I2FP.F32.U32 R8, R6 ;  /* 0x0000000600087245 */ /* 0x000fe20000201000 */
[----:B------:R-:W-:Y:S01]  /*5060*/  ULDC UR4, c[0x0][0x150] ;  /* 0x0000540000047ab9 */ /* 0x000fe20000000800 */
[----:B------:R-:W-:Y:S02]  /*5070*/  SHF.R.U32.HI R7, RZ, R20, R13 ;  /* 0x00000014ff077219 */ /* 0x000fe4000001160d */
[----:B------:R-:W-:Y:S01]  /*5080*/  IADD3 R11, P0, RZ, -R14, RZ ;  /* 0x8000000eff0b7210 */ /* 0x000fe20007f1e0ff */
[----:B------:R-:W-:Y:S01]  /*5090*/  FMUL R13, R8, UR4 ;  /* 0x00000004080d7c20 */ /* 0x000fe20008400000 */
[----:B------:R-:W-:Y:S01]  /*50a0*/  ULDC UR4, c[0x0][0x154] ;  /* 0x0000550000047ab9 */ /* 0x000fe20000000800 */
[----:B------:R-:W1:Y:S02]  /*50b0*/  LDC.64 R26, c[0x0][0x640] ;  /* 0x00019000ff1a7b82 */ /* 0x000e640000000a00 */
[----:B------:R-:W-:-:S02]  /*50c0*/  IMAD.X R7, RZ, RZ, ~R7, P0 ;  /* 0x000000ffff077224 */ /* 0x000fc400000e0e07 */
[----:B------:R-:W2:Y:S01]  /*50d0*/  F2I.U32.TRUNC.NTZ R13, R13 ;  /* 0x0000000d000d7305 */ /* 0x000ea2000020f000 */
[----:B------:R-:W-:-:S03]  /*50e0*/  IMAD.WIDE.U32 R8, R11, R22, R16 ;  /* 0x000000160b087225 */ /* 0x000fc600078e0010 */
[----:B------:R-:W3:Y:S01]  /*50f0*/  LDC R15, c[0x0][0x144] ;  /* 0x00005100ff0f7b82 */ /* 0x000ee20000000800 */
[----:B------:R-:W-:-:S04]  /*5100*/  IMAD R10, R7, R22, RZ ;  /* 0x00000016070a7224 */ /* 0x000fc800078e02ff */
[----:B------:R-:W-:Y:S02]  /*5110*/  IMAD R7, R11, R23, R10 ;  /* 0x000000170b077224 */ /* 0x000fe400078e020a */
[----:B------:R-:W-:Y:S01]  /*5120*/  IMAD.MOV.U32 R10, RZ, RZ, -0x1 ;  /* 0xffffffffff0a7424 */ /* 0x000fe200078e00ff */
[----:B------:R-:W4:Y:S01]  /*5130*/  LDC R20, c[0x0][0x608] ;  /* 0x00018200ff147b82 */ /* 0x000f220000000800 */
[----:B------:R-:W-:Y:S01]  /*5140*/  IMAD.IADD R7, R9, 0x1, R7 ;  /* 0x0000000109077824 */ /* 0x000fe200078e0207 */
[----:B------:R-:W-:-:S04]  /*5150*/  I2FP.F32.U32 R9, R5 ;  /* 0x0000000500097245 */ /* 0x000fc80000201000 */
[-C--:B0-----:R-:W-:Y:S01]  /*5160*/  SHF.R.U64 R12, R8, R24.reuse, R7 ;  /* 0x00000018080c7219 */ /* 0x081fe20000001207 */
[----:B--2---:R-:W-:Y:S01]  /*5170*/  IMAD.MOV R8, RZ, RZ, -R13 ;  /* 0x000000ffff087224 */ /* 0x004fe200078e0a0d */
[----:B------:R-:W0:Y:S01]  /*5180*/  LDC R11, c[0x0][0x658] ;  /* 0x00019600ff0b7b82 */ /* 0x000e220000000800 */
[----:B-1----:R-:W-:Y:S01]  /*5190*/  ISETP.NE.U32.AND P0, PT, R26, RZ, PT ;  /* 0x000000ff1a00720c */ /* 0x002fe20003f05070 */
[----:B------:R-:W-:Y:S01]  /*51a0*/  FMUL R9, R9, UR4 ;  /* 0x0000000409097c20 */ /* 0x000fe20008400000 */
[----:B------:R-:W-:Y:S02]  /*51b0*/  SHF.R.U32.HI R7, RZ, R24, R7 ;  /* 0x00000018ff077219 */ /* 0x000fe40000011607 */
[----:B------:R-:W-:-:S03]  /*51c0*/  ISETP.NE.AND.EX P0, PT, R27, RZ, PT, P0 ;  /* 0x000000ff1b00720c */ /* 0x000fc60003f05300 */
[----:B------:R-:W1:Y:S01]  /*51d0*/  LDC R22, c[0x0][0x148] ;  /* 0x00005200ff167b82 */ /* 0x000e620000000800 */
[----:B---3--:R-:W-:Y:S02]  /*51e0*/  IMAD R23, R15, R8, R6 ;  /* 0x000000080f177224 */ /* 0x008fe400078e0206 */
[----:B------:R-:W-:-:S05]  /*51f0*/  IMAD.MOV.U32 R8, RZ, RZ, 0x1 ;  /* 0x00000001ff087424 */ /* 0x000fca00078e00ff */
[----:B------:R-:W2:Y:S01]  /*5200*/  LDC R21, c[0x0][0x600] ;  /* 0x00018000ff157b82 */ /* 0x000ea20000000800 */
[-CC-:B----4-:R-:W-:Y:S02]  /*5210*/  SHF.R.U64 R15, R12, R20.reuse, R7.reuse ;  /* 0x000000140c0f7219 */ /* 0x190fe40000001207 */
[----:B------:R-:W-:Y:S02]  /*5220*/  SHF.R.U32.HI R6, RZ, R20, R7 ;  /* 0x00000014ff067219 */ /* 0x000fe40000011607 */
[----:B------:R3:W4:Y:S03]  /*5230*/  F2I.U32.TRUNC.NTZ R20, R9 ;  /* 0x0000000900147305 */ /* 0x000726000020f000 */
[----:B------:R-:W1:Y:S01]  /*5240*/  LDC R25, c[0x0][0x648] ;  /* 0x00019200ff197b82 */ /* 0x000e620000000800 */
[-C--:B0-----:R-:W-:Y:S02]  /*5250*/  SHF.R.U64 R19, R15, R11.reuse, R6 ;  /* 0x0000000b0f137219 */ /* 0x081fe40000001206 */
[----:B------:R-:W-:-:S02]  /*5260*/  SHF.L.U32 R10, R10, R11, RZ ;  /* 0x0000000b0a0a7219 */ /* 0x000fc400000006ff */
[-C--:B------:R-:W-:Y:S01]  /*5270*/  SHF.R.U32.HI R7, RZ, R11.reuse, R6 ;  /* 0x0000000bff077219 */ /* 0x080fe20000011606 */
[----:B------:R-:W-:Y:S01]  /*5280*/  IMAD.MOV.U32 R6, RZ, RZ, R19 ;  /* 0x000000ffff067224 */ /* 0x000fe200078e0013 */
[----:B------:R-:W-:Y:S01]  /*5290*/  SHF.L.U32 R24, R8, R11, RZ ;  /* 0x0000000b08187219 */ /* 0x000fe200000006ff */
[----:B------:R-:W0:Y:S01]  /*52a0*/  LDC R28, c[0x0][0x638] ;  /* 0x00018e00ff1c7b82 */ /* 0x000e220000000800 */
[----:B------:R-:W-:-:S07]  /*52b0*/  LOP3.LUT R30, RZ, R10, RZ, 0x33, !PT ;  /* 0x0000000aff1e7212 */ /* 0x000fce00078e33ff */
[----:B------:R-:W0:Y:S01]  /*52c0*/  LDC R29, c[0x0][0x610] ;  /* 0x00018400ff1d7b82 */ /* 0x000e220000000800 */
[----:B---34-:R-:W-:Y:S05]  /*52d0*/  @!P0 BRA `(.L_x_98) ;  /* 0x0000000000288947 */ /* 0x018fea0003800000 */
[----:B------:R-:W3:Y:S02]  /*52e0*/  LDC R6, c[0x0][0x64c] ;  /* 0x00019300ff067b82 */ /* 0x000ee40000000800 */
[----:B---3--:R-:W-:-:S05]  /*52f0*/  IADD3 R11, P0, R19, R6, RZ ;  /* 0x00000006130b7210 */ /* 0x008fca0007f1e0ff */
        /* <DEDUP_REMOVED lines=8> */
.L_x_98:
[----:B------:R-:W-:Y:S01]  /*5380*/  ISETP.NE.AND P0, PT, R2, 0x1, PT ;  /* 0x000000010200780c */ /* 0x000fe20003f05270 */
[----:B--2---:R-:W-:Y:S01]  /*5390*/  VIADD R9, R21, 0xffffffff ;  /* 0xffffffff15097836 */ /* 0x004fe20000000000 */
[----:B-1----:R-:W-:Y:S01]  /*53a0*/  SHF.R.U64 R7, R6, R25, R7 ;  /* 0x0000001906077219 */ /* 0x002fe20000001207 */
[----:B------:R-:W-:Y:S01]  /*53b0*/  IMAD.MOV R20, RZ, RZ, -R20 ;  /* 0x000000ffff147224 */ /* 0x000fe200078e0a14 */
[----:B------:R-:W-:Y:S02]  /*53c0*/  LOP3.LUT R6, R15, R30, RZ, 0xc0, !PT ;  /* 0x0000001e0f067212 */ /* 0x000fe400078ec0ff */
[----:B------:R-:W-:Y:S01]  /*53d0*/  LOP3.LUT R12, R12, R9, RZ, 0xc0, !PT ;  /* 0x000000090c0c7212 */ /* 0x000fe200078ec0ff */
[----:B------:R-:W-:Y:S02]  /*53e0*/  IMAD.MOV R8, RZ, RZ, -R7 ;  /* 0x000000ffff087224 */ /* 0x000fe400078e0a07 */
[----:B------:R-:W-:Y:S02]  /*53f0*/  IMAD R6, R24, R7, R6 ;  /* 0x0000000718067224 */ /* 0x000fe400078e0206 */
[----:B------:R-:W-:-:S02]  /*5400*/  IMAD.MOV.U32 R9, RZ, RZ, 0x1 ;  /* 0x00000001ff097424 */ /* 0x000fc400078e00ff */
[----:B------:R-:W-:Y:S02]  /*5410*/  @P0 IMAD R23, R22, R20, R5 ;  /* 0x0000001416170224 */ /* 0x000fe400078e0205 */
[----:B0-----:R-:W-:Y:S02]  /*5420*/  IMAD R5, R8, R28, R19 ;  /* 0x0000001c08057224 */ /* 0x001fe400078e0213 */
[----:B------:R-:W-:Y:S02]  /*5430*/  IMAD R19, R6, R29, R23 ;  /* 0x0000001d06137224 */ /* 0x000fe400078e0217 */
[----:B------:R-:W-:Y:S02]  /*5440*/  IMAD R6, R5, R21, R12 ;  /* 0x0000001505067224 */ /* 0x000fe400078e020c */
[----:B------:R-:W-:-:S03]  /*5450*/  IMAD.MOV.U32 R8, RZ, RZ, R14 ;  /* 0x000000ffff087224 */ /* 0x000fc600078e000e */
[----:B------:R-:W-:Y:S02]  /*5460*/  SEL R20, R6, R19, !P0 ;  /* 0x0000001306147207 */ /* 0x000fe40004000000 */
[----:B------:R-:W-:-:S07]  /*5470*/  SEL R19, R19, R6, !P0 ;  /* 0x0000000613137207 */ /* 0x000fce0004000000 */
.L_x_96:
[----:B------:R-:W-:-:S08]  /*5480*/  NOP ;  /* 0x0000000000007918 */ /* 0x000fd00000000000 */
[----:B------:R-:W0:-:S00]  /*5490*/  USETMAXREG.DEALLOC.CTAPOOL 0x28 ;  /* 0x00000028000079c8 */ /* 0x000e0000080e0500 */
[----:B0-----:R-:W-:-:S13]  /*54a0*/  ISETP.NE.AND P0, PT, R0, RZ, PT ;  /* 0x000000ff0000720c */ /* 0x001fda0003f05270 */
[----:B------:R-:W-:Y:S05]  /*54b0*/  @P0 EXIT ;  /* 0x000000000000094d */ /* 0x000fea0003800000 */
[----:B------:R-:W-:Y:S01]  /*54c0*/  LOP3.LUT P0, RZ, R9, 0xff, RZ, 0xc0, !PT ;  /* 0x000000ff09ff7812 */ /* 0x000fe2000780c0ff */
[----:B------:R-:W-:Y:S02]  /*54d0*/  IMAD.MOV.U32 R0, RZ, RZ, 0x1 ;  /* 0x00000001ff007424 */ /* 0x000fe400078e00ff */
[----:B------:R-:W-:-:S10]  /*54e0*/  IMAD.MOV.U32 R12, RZ, RZ, RZ ;  /* 0x000000ffff0c7224 */ /* 0x000fd400078e00ff */
[----:B------:R-:W-:Y:S05]  /*54f0*/  @!P0 BRA `(.L_x_99) ;  /* 0x0000000c00148947 */ /* 0x000fea0003800000 */
[----:B------:R-:W0:Y:S01]  /*5500*/  LDC R0, c[0x0][0x28c] ;  /* 0x0000a300ff007b82 */ /* 0x000e220000000800 */
[----:B------:R-:W-:Y:S01]  /*5510*/  LOP3.LUT P0, RZ, R3, 0x1f, RZ, 0xc0, !PT ;  /* 0x0000001f03ff7812 */ /* 0x000fe2000780c0ff */
[----:B------:R-:W-:Y:S01]  /*5520*/  ULDC UR5, c[0x0][0x658] ;  /* 0x0001960000057ab9 */ /* 0x000fe20000000800 */
[----:B------:R-:W-:Y:S01]  /*5530*/  UMOV UR6, 0xffffffff ;  /* 0xffffffff00067882 */ /* 0x000fe20000000000 */
[----:B------:R-:W-:Y:S01]  /*5540*/  BSSY B0, `(.L_x_99) ;  /* 0x00000c0000007945 */ /* 0x000fe20003800000 */
[----:B------:R-:W-:Y:S01]  /*5550*/  USHF.L.U32 UR6, UR6, UR5, URZ ;  /* 0x0000000506067299 */ /* 0x000fe2000800063f */
[C---:B------:R-:W-:Y:S01]  /*5560*/  ISETP.NE.AND P2, PT, R4.reuse, RZ, PT ;  /* 0x000000ff0400720c */ /* 0x040fe20003f45270 */
[----:B------:R-:W-:Y:S01]  /*5570*/  IMAD.MOV.U32 R13, RZ, RZ, 0x1 ;  /* 0x00000001ff0d7424 */ /* 0x000fe200078e00ff */
[----:B------:R-:W-:Y:S01]  /*5580*/  ISETP.NE.OR P0, PT, R4, RZ, !P0 ;  /* 0x000000ff0400720c */ /* 0x000fe20004705670 */
[----:B------:R-:W-:Y:S01]  /*5590*/  IMAD.MOV.U32 R12, RZ, RZ, RZ ;  /* 0x000000ffff0c7224 */ /* 0x000fe200078e00ff */
[----:B------:R-:W-:Y:S01]  /*55a0*/  LOP3.LUT R11, R18, 0x2, RZ, 0xfc, !PT ;  /* 0x00000002120b7812 */ /* 0x000fe200078efcff */
[----:B------:R-:W-:Y:S01]  /*55b0*/  ULDC UR4, c[0x0][0x600] ;  /* 0x0001800000047ab9 */ /* 0x000fe20000000800 */
[----:B------:R-:W-:Y:S01]  /*55c0*/  UMOV UR7, 0x1 ;  /* 0x0000000100077882 */ /* 0x000fe20000000000 */
[----:B------:R-:W-:-:S02]  /*55d0*/  UIADD3 UR15, UR4, -0x1, URZ ;  /* 0xffffffff040f7890 */ /* 0x000fc4000fffe03f */
[----:B------:R-:W-:Y:S02]  /*55e0*/  USHF.L.U32 UR17, UR7, UR5, URZ ;  /* 0x0000000507117299 */ /* 0x000fe4000800063f */
[----:B------:R-:W-:Y:S01]  /*55f0*/  ULOP3.LUT UR16, URZ, UR6, URZ, 0x33, !UPT ;  /* 0x000000063f107292 */ /* 0x000fe2000f8e333f */
[----:B------:R-:W-:Y:S01]  /*5600*/  ULDC.64 UR20, c[0x0][0x198] ;  /* 0x0000660000147ab9 */ /* 0x000fe20000000a00 */
[----:B0-----:R-:W-:-:S05]  /*5610*/  VIADD R0, R0, 0xf ;  /* 0x0000000f00007836 */ /* 0x001fca0000000000 */
[----:B------:R-:W-:-:S04]  /*5620*/  SHF.R.S32.HI R3, RZ, 0x1f, R0 ;  /* 0x0000001fff037819 */ /* 0x000fc80000011400 */
[----:B------:R-:W-:Y:S01]  /*5630*/  LEA.HI R3, R3, R0, RZ, 0x4 ;  /* 0x0000000003037211 */ /* 0x000fe200078f20ff */
[----:B------:R-:W-:-:S03]  /*5640*/  IMAD.MOV.U32 R0, RZ, RZ, 0x1 ;  /* 0x00000001ff007424 */ /* 0x000fc600078e00ff */
[----:B------:R-:W-:-:S05]  /*5650*/  SHF.R.S32.HI R3, RZ, 0x4, R3 ;  /* 0x00000004ff037819 */ /* 0x000fca0000011403 */
[----:B------:R-:W-:-:S07]  /*5660*/  VIADD R10, R3, 0x1 ;  /* 0x00000001030a7836 */ /* 0x000fce0000000000 */
.L_x_111:
[----:B------:R-:W-:-:S03]  /*5670*/  UMOV UR4, 0xffffffff ;  /* 0xffffffff00047882 */ /* 0x000fc60000000000 */
[----:B------:R-:W-:Y:S05]  /*5680*/  BRA.DIV UR4, `(.L_x_100) ;  /* 0x0000001204e07947 */ /* 0x000fea000b800000 */
[----:B------:R-:W-:-:S13]  /*5690*/  ELECT P6, URZ, PT ;  /* 0x00000000003f782f */ /* 0x000fda00038c0000 */
.L_x_131:
[----:B------:R-:W0:Y:S01]  /*56a0*/  LDC R4, c[0x0][0x28c] ;  /* 0x0000a300ff047b82 */ /* 0x000e220000000800 */
[----:B------:R-:W-:Y:S01]  /*56b0*/  BSSY B1, `(.L_x_101) ;  /* 0x0000037000017945 */ /* 0x000fe20003800000 */
[----:B0-----:R-:W-:-:S13]  /*56c0*/  ISETP.LT.OR P6, PT, R4, 0x1, !P6 ;  /* 0x000000010400780c */ /* 0x001fda00077c1670 */
[----:B------:R-:W-:Y:S05]  /*56d0*/  @P6 BRA `(.L_x_102) ;  /* 0x0000000000d06947 */ /* 0x000fea0003800000 */
[----:B------:R-:W-:Y:S02]  /*56e0*/  IMAD.SHL.U32 R20, R20, 0x10, RZ ;  /* 0x0000001014147824 */ /* 0x000fe400078e00ff */
[----:B------:R-:W-:Y:S02]  /*56f0*/  IMAD.SHL.U32 R19, R19, 0x200, RZ ;  /* 0x0000020013137824 */ /* 0x000fe400078e00ff */
[----:B------:R-:W-:Y:S02]  /*5700*/  IMAD.MOV.U32 R21, RZ, RZ, RZ ;  /* 0x000000ffff157224 */ /* 0x000fe400078e00ff */
[----:B------:R-:W-:Y:S02]  /*5710*/  IMAD.MOV.U32 R4, RZ, RZ, R10 ;  /* 0x000000ffff047224 */ /* 0x000fe400078e000a */
[----:B------:R-:W-:Y:S02]  /*5720*/  IMAD.MOV.U32 R5, RZ, RZ, R0 ;  /* 0x000000ffff057224 */ /* 0x000fe400078e0000 */
[----:B------:R-:W-:-:S07]  /*5730*/  IMAD.MOV.U32 R6, RZ, RZ, R12 ;  /* 0x000000ffff067224 */ /* 0x000fce00078e000c */
.L_x_106:
[----:B------:R-:W0:Y:S01]  /*5740*/  S2R R14, SR_CgaCtaId ;  /* 0x00000000000e7919 */ /* 0x000e220000008800 */
[----:B------:R-:W-:Y:S01]  /*5750*/  MOV R7, 0x400 ;  /* 0x0000040000077802 */ /* 0x000fe20000000f00 */
[----:B------:R-:W1:Y:S03]  /*5760*/  @!P2 LDC R9, c[0x0][0x500] ;  /* 0x00014000ff09ab82 */ /* 0x000e660000000800 */
[----:B0-----:R-:W-:Y:S02]  /*5770*/  LEA R15, R14, R7, 0x18 ;  /* 0x000000070e0f7211 */ /* 0x001fe400078ec0ff */
[----:B------:R-:W-:-:S03]  /*5780*/  SHF.L.U32 R7, R5, 0x1f, RZ ;  /* 0x0000001f05077819 */ /* 0x000fc600000006ff */
[----:B------:R-:W-:-:S04]  /*5790*/  IMAD R14, R6, 0x8, R15 ;  /* 0x00000008060e7824 */ /* 0x000fc800078e020f */
[----:B------:R-:W0:Y:S02]  /*57a0*/  SYNCS.PHASECHK.TRANS64.TRYWAIT P1, [R14+URZ+0x68], R7 ;  /* 0x000068070e0075a7 */ /* 0x000e24000802017f */
[----:B01----:R-:W-:Y:S05]  /*57b0*/  @!P1 BRA `(.L_x_103) ;  /* 0x0000001000b49947 */ /* 0x003fea0003800000 */
.L_x_132:
[----:B0-----:R-:W-:Y:S01]  /*57c0*/  PRMT R7, R11, 0x9910, RZ ;  /* 0x000099100b077816 */ /* 0x001fe200000000ff */
[----:B------:R0:W-:Y:S03]  /*57d0*/  @!P2 SYNCS.ARRIVE.TRANS64 RZ, [R14+URZ], R9 ;  /* 0x000000090effa9a7 */ /* 0x0001e6000800003f */
[----:B------:R-:W-:-:S13]  /*57e0*/  ISETP.NE.AND P1, PT, R7, 0x2, PT ;  /* 0x000000020700780c */ /* 0x000fda0003f25270 */
[----:B0-----:R-:W-:Y:S05]  /*57f0*/  @P1 BRA `(.L_x_104) ;  /* 0x0000000000041947 */ /* 0x001fea0003800000 */
[----:B------:R-:W-:Y:S01]  /*5800*/  BPT.TRAP 0x1 ;  /* 0x000000040000795c */ /* 0x000fe20000300000 */
.L_x_104:
[----:B------:R-:W-:Y:S05]  /*5810*/  @P0 BRA `(.L_x_105) ;  /* 0x0000000000040947 */ /* 0x000fea0003800000 */
[----:B------:R-:W-:Y:S01]  /*5820*/  BPT.TRAP 0x1 ;  /* 0x000000040000795c */ /* 0x000fe20000300000 */
.L_x_105:
[--C-:B------:R-:W-:Y:S01]  /*5830*/  IMAD R7, R6, 0x4000, R15.reuse ;  /* 0x0000400006077824 */ /* 0x100fe200078e020f */
[----:B------:R-:W-:Y:S01]  /*5840*/  R2UR UR9, R14 ;  /* 0x000000000e0972ca */ /* 0x000fe200000e0000 */
[----:B------:R-:W-:Y:S01]  /*5850*/  IMAD R15, R6, 0x200, R15 ;  /* 0x00000200060f7824 */ /* 0x000fe200078e020f */
[----:B------:R-:W-:Y:S01]  /*5860*/  UIADD3 UR4, UP0, UR20, 0xf0, URZ ;  /* 0x000000f014047890 */ /* 0x000fe2000ff1e03f */
[----:B------:R-:W-:Y:S01]  /*5870*/  VIADD R4, R4, 0xffffffff ;  /* 0xffffffff04047836 */ /* 0x000fe20000000000 */
[----:B------:R-:W-:Y:S01]  /*5880*/  R2UR UR5, R7 ;  /* 0x00000000070572ca */ /* 0x000fe200000e0000 */
[----:B------:R-:W-:Y:S01]  /*5890*/  UIADD3 UR22, UP1, UR20, 0x1f0, URZ ;  /* 0x000001f014167890 */ /* 0x000fe2000ff3e03f */
[----:B------:R-:W-:Y:S01]  /*58a0*/  R2UR UR8, R15 ;  /* 0x000000000f0872ca */ /* 0x000fe200000e0000 */
[----:B------:R-:W-:Y:S01]  /*58b0*/  VIADD R6, R6, 0x1 ;  /* 0x0000000106067836 */ /* 0x000fe20000000000 */
[----:B------:R-:W-:Y:S01]  /*58c0*/  R2UR UR11, R19 ;  /* 0x00000000130b72ca */ /* 0x000fe200000e0000 */
[----:B------:R-:W-:Y:S01]  /*58d0*/  UIADD3.X UR23, URZ, UR21, URZ, UP1, !UPT ;  /* 0x000000153f177290 */ /* 0x000fe20008ffe43f */
[C---:B------:R-:W-:Y:S01]  /*58e0*/  R2UR UR10, R21.reuse ;  /* 0x00000000150a72ca */ /* 0x040fe200000e0000 */
[----:B------:R-:W-:Y:S01]  /*58f0*/  UMOV UR6, 0x0 ;  /* 0x0000000000067882 */ /* 0x000fe20000000000 */
[----:B------:R-:W-:Y:S01]  /*5900*/  R2UR UR12, R8 ;  /* 0x00000000080c72ca */ /* 0x000fe200000e0000 */
[----:B------:R-:W-:Y:S01]  /*5910*/  UMOV UR7, 0x10000000 ;  /* 0x1000000000077882 */ /* 0x000fe20000000000 */
[----:B------:R-:W-:Y:S01]  /*5920*/  R2UR UR18, R20 ;  /* 0x00000000141272ca */ /* 0x000fe200000e0000 */
[----:B------:R-:W-:Y:S01]  /*5930*/  VIADD R21, R21, 0x10 ;  /* 0x0000001015157836 */ /* 0x000fe20000000000 */
[----:B------:R-:W-:Y:S01]  /*5940*/  ISETP.GT.AND P3, PT, R4, 0x1, PT ;  /* 0x000000010400780c */ /* 0x000fe20003f64270 */
[----:B------:R-:W-:Y:S01]  /*5950*/  UIADD3 UR13, UR5, 0x180, URZ ;  /* 0x00000180050d7890 */ /* 0x000fe2000fffe03f */
[----:B------:R-:W-:Y:S01]  /*5960*/  ISETP.NE.AND P1, PT, R6, 0xd, PT ;  /* 0x0000000d0600780c */ /* 0x000fe20003f25270 */
[----:B------:R-:W-:-:S02]  /*5970*/  UIADD3.X UR5, URZ, UR21, URZ, UP0, !UPT ;  /* 0x000000153f057290 */ /* 0x000fc400087fe43f */
[----:B------:R-:W-:Y:S01]  /*5980*/  UIADD3 UR14, UR8, 0x34180, URZ ;  /* 0x00034180080e7890 */ /* 0x000fe2000fffe03f */
[----:B------:R-:W-:Y:S02]  /*5990*/  SEL R14, RZ, 0x1, P1 ;  /* 0x00000001ff0e7807 */ /* 0x000fe40000800000 */
[----:B------:R-:W-:Y:S01]  /*59a0*/  UMOV UR8, UR13 ;  /* 0x0000000d00087c82 */ /* 0x000fe20008000000 */
[----:B------:R-:W-:Y:S02]  /*59b0*/  SEL R6, R6, RZ, P1 ;  /* 0x000000ff06067207 */ /* 0x000fe40000800000 */
[----:B------:R-:W-:Y:S01]  /*59c0*/  LOP3.LUT R5, R5, R14, RZ, 0x3c, !PT ;  /* 0x0000000e05057212 */ /* 0x000fe200078e3cff */
[----:B------:R0:W-:Y:S02]  /*59d0*/  UTMALDG.3D [UR8], [UR4], desc[UR6] ;  /* 0x00000608040075b4 */ /* 0x0001e40008011000 */
[----:B0-----:R-:W-:Y:S01]  /*59e0*/  UMOV UR8, UR14 ;  /* 0x0000000e00087c82 */ /* 0x001fe20008000000 */
[----:B------:R-:W-:-:S02]  /*59f0*/  UMOV UR11, UR18 ;  /* 0x00000012000b7c82 */ /* 0x000fc40008000000 */
[----:B------:R0:W-:Y:S02]  /*5a00*/  UTMALDG.3D [UR8], [UR22], desc[UR6] ;  /* 0x00000608160075b4 */ /* 0x0001e40008011000 */
[----:B0-----:R-:W-:Y:S05]  /*5a10*/  @P3 BRA `(.L_x_106) ;  /* 0xfffffffc00483947 */ /* 0x001fea000383ffff */
.L_x_102:
[----:B------:R-:W-:Y:S05]  /*5a20*/  BSYNC B1 ;  /* 0x0000000000017941 */ /* 0x000fea0003800000 */
.L_x_101:
[----:B------:R-:W-:Y:S01]  /*5a30*/  LOP3.LUT P3, RZ, R13, 0xff, RZ, 0xc0, !PT ;  /* 0x000000ff0dff7812 */ /* 0x000fe2000786c0ff */
[----:B------:R-:W-:Y:S01]  /*5a40*/  IMAD.IADD R12, R3, 0x1, R12 ;  /* 0x00000001030c7824 */ /* 0x000fe200078e020c */
[----:B------:R-:W-:Y:S01]  /*5a50*/  IADD3 R16, P4, R16, UR36, RZ ;  /* 0x0000002410107c10 */ /* 0x000fe2000ff9e0ff */
[----:B------:R-:W-:Y:S01]  /*5a60*/  ULDC.64 UR4, c[0x0][0x650] ;  /* 0x0001940000047ab9 */ /* 0x000fe20000000a00 */
[----:B------:R-:W-:Y:S01]  /*5a70*/  BSSY B1, `(.L_x_107) ;  /* 0x000006a000017945 */ /* 0x000fe20003800000 */
[----:B------:R-:W-:Y:S01]  /*5a80*/  IMAD.MOV.U32 R19, RZ, RZ, -0x1 ;  /* 0xffffffffff137424 */ /* 0x000fe200078e00ff */
[----:B------:R-:W-:Y:S01]  /*5a90*/  ISETP.GT.U32.AND P1, PT, R12, 0xc, PT ;  /* 0x0000000c0c00780c */ /* 0x000fe20003f24070 */
[----:B------:R-:W-:Y:S01]  /*5aa0*/  IMAD.MOV.U32 R20, RZ, RZ, -0x1 ;  /* 0xffffffffff147424 */ /* 0x000fe200078e00ff */
[----:B------:R-:W-:Y:S01]  /*5ab0*/  IADD3.X R17, R17, UR40, RZ, P4, !PT ;  /* 0x0000002811117c10 */ /* 0x000fe2000a7fe4ff */
[----:B------:R-:W-:Y:S01]  /*5ac0*/  IMAD.MOV.U32 R8, RZ, RZ, -0x1 ;  /* 0xffffffffff087424 */ /* 0x000fe200078e00ff */
[----:B------:R-:W-:-:S02]  /*5ad0*/  ISETP.LT.U32.AND P1, PT, R3, 0xd, P1 ;  /* 0x0000000d0300780c */ /* 0x000fc40000f21070 */
[----:B------:R-:W-:Y:S01]  /*5ae0*/  PRMT R13, RZ, 0x7610, R13 ;  /* 0x00007610ff0d7816 */ /* 0x000fe2000000000d */
[----:B------:R-:W0:Y:S01]  /*5af0*/  @P3 S2R R5, SR_CgaCtaId ;  /* 0x0000000000053919 */ /* 0x000e220000008800 */
[----:B------:R-:W-:-:S04]  /*5b00*/  @P3 MOV R4, 0x400 ;  /* 0x0000040000043802 */ /* 0x000fc80000000f00 */
[----:B0-----:R-:W-:Y:S01]  /*5b10*/  @P3 LEA R6, R5, R4, 0x18 ;  /* 0x0000000405063211 */ /* 0x001fe200078ec0ff */
[----:B------:R-:W-:-:S03]  /*5b20*/  IMAD.WIDE.U32 R4, R12, 0x4ec4ec4f, RZ ;  /* 0x4ec4ec4f0c047825 */ /* 0x000fc600078e00ff */
[----:B------:R0:W-:Y:S01]  /*5b30*/  @P3 SYNCS.ARRIVE.TRANS64.A1T0 RZ, [R6+URZ+0xe8], RZ ;  /* 0x0000e8ff06ff39a7 */ /* 0x0001e2000810003f */
[----:B------:R-:W-:Y:S02]  /*5b40*/  ISETP.GE.U32.AND P3, PT, R3, 0xd, PT ;  /* 0x0000000d0300780c */ /* 0x000fe40003f66070 */
[----:B------:R-:W-:Y:S02]  /*5b50*/  SHF.R.U32.HI R7, RZ, 0x2, R5 ;  /* 0x00000002ff077819 */ /* 0x000fe40000011605 */
[----:B------:R-:W-:Y:S02]  /*5b60*/  SEL R5, RZ, 0x1, !P1 ;  /* 0x00000001ff057807 */ /* 0x000fe40004800000 */
[----:B------:R-:W-:Y:S01]  /*5b70*/  ISETP.GE.U32.AND P1, PT, R16, UR4, PT ;  /* 0x0000000410007c0c */ /* 0x000fe2000bf26070 */
[----:B------:R-:W-:Y:S01]  /*5b80*/  IMAD R12, R7, -0xd, R12 ;  /* 0xfffffff3070c7824 */ /* 0x000fe200078e020c */
[----:B------:R-:W-:Y:S02]  /*5b90*/  LOP3.LUT R0, R0, R5, RZ, 0x3c, !PT ;  /* 0x0000000500007212 */ /* 0x000fe400078e3cff */
[----:B------:R-:W-:-:S02]  /*5ba0*/  ISETP.GE.U32.AND.EX P1, PT, R17, UR5, PT, P1 ;  /* 0x0000000511007c0c */ /* 0x000fc4000bf26110 */
[----:B------:R-:W-:Y:S02]  /*5bb0*/  PRMT R4, RZ, 0x7610, R4 ;  /* 0x00007610ff047816 */ /* 0x000fe40000000004 */
[----:B------:R-:W-:-:S09]  /*5bc0*/  @P3 LOP3.LUT R0, R0, 0x1, R7, 0x78, !PT ;  /* 0x0000000100003812 */ /* 0x000fd200078e7807 */
[----:B0-----:R-:W-:Y:S05]  /*5bd0*/  @P1 BRA `(.L_x_108) ;  /* 0x00000004004c1947 */ /* 0x001fea0003800000 */
[----:B------:R-:W-:Y:S01]  /*5be0*/  ULDC.64 UR4, c[0x0][0x628] ;  /* 0x00018a0000047ab9 */ /* 0x000fe20000000a00 */
[----:B------:R-:W0:Y:S01]  /*5bf0*/  S2R R15, SR_CTAID.X ;  /* 0x00000000000f7919 */ /* 0x000e220000002500 */
[----:B------:R-:W-:Y:S01]  /*5c00*/  ISETP.NE.U32.AND P1, PT, RZ, UR4, PT ;  /* 0x00000004ff007c0c */ /* 0x000fe2000bf25070 */
[----:B------:R-:W-:Y:S01]  /*5c10*/  ULDC UR7, c[0x0][0x630] ;  /* 0x00018c0000077ab9 */ /* 0x000fe20000000800 */
[----:B------:R-:W-:Y:S01]  /*5c20*/  IMAD.MOV.U32 R4, RZ, RZ, R16 ;  /* 0x000000ffff047224 */ /* 0x000fe200078e0010 */
[----:B------:R-:W1:Y:S01]  /*5c30*/  S2R R14, SR_CTAID.Y ;  /* 0x00000000000e7919 */ /* 0x000e620000002600 */
[----:B------:R-:W-:Y:S01]  /*5c40*/  ISETP.NE.AND.EX P1, PT, RZ, UR5, PT, P1 ;  /* 0x00000005ff007c0c */ /* 0x000fe2000bf25310 */
[----:B------:R-:W-:-:S12]  /*5c50*/  IMAD.MOV.U32 R5, RZ, RZ, R17 ;  /* 0x000000ffff057224 */ /* 0x000fd800078e0011 */
[----:B------:R-:W-:Y:S05]  /*5c60*/  @!P1 BRA `(.L_x_109) ;  /* 0x0000000000289947 */ /* 0x000fea0003800000 */
[----:B------:R-:W-:Y:S02]  /*5c70*/  ULDC UR6, c[0x0][0x634] ;  /* 0x00018d0000067ab9 */ /* 0x000fe40000000800 */
[----:B------:R-:W-:-:S05]  /*5c80*/  IADD3 R9, P1, R16, UR6, RZ ;  /* 0x0000000610097c10 */ /* 0x000fca000ff3e0ff */
[----:B------:R-:W-:-:S04]  /*5c90*/  IMAD.X R19, RZ, RZ, R17, P1 ;  /* 0x000000ffff137224 */ /* 0x000fc800008e0611 */
[----:B------:R-:W-:-:S04]  /*5ca0*/  IMAD.WIDE.U32 R6, R19, UR4, RZ ;  /* 0x0000000413067c25 */ /* 0x000fc8000f8e00ff */
[----:B------:R-:W-:-:S04]  /*5cb0*/  IMAD.WIDE.U32 R6, P1, R9, UR5, R6 ;  /* 0x0000000509067c25 */ /* 0x000fc8000f820006 */
[----:B------:R-:W-:-:S04]  /*5cc0*/  IMAD.WIDE.U32 R8, R9, UR4, RZ ;  /* 0x0000000409087c25 */ /* 0x000fc8000f8e00ff */
[----:B------:R-:W-:Y:S01]  /*5cd0*/  IMAD.X R5, RZ, RZ, RZ, P1 ;  /* 0x000000ffff057224 */ /* 0x000fe200008e06ff */
[----:B------:R-:W-:Y:S01]  /*5ce0*/  IADD3 RZ, P1, R9, R6, RZ ;  /* 0x0000000609ff7210 */ /* 0x000fe20007f3e0ff */
[----:B------:R-:W-:-:S04]  /*5cf0*/  IMAD.MOV.U32 R4, RZ, RZ, R7 ;  /* 0x000000ffff047224 */ /* 0x000fc800078e0007 */
[----:B------:R-:W-:-:S08]  /*5d00*/  IMAD.WIDE.U32.X R4, R19, UR5, R4, P1 ;  /* 0x0000000513047c25 */ /* 0x000fd000088e0404 */
.L_x_109:
[--C-:B------:R-:W-:Y:S01]  /*5d10*/  SHF.R.U64 R8, R4, UR7, R5.reuse ;  /* 0x0000000704087c19 */ /* 0x100fe20008001205 */
[----:B------:R-:W-:Y:S01]  /*5d20*/  ULDC.64 UR4, c[0x0][0x620] ;  /* 0x0001880000047ab9 */ /* 0x000fe20000000a00 */
[----:B------:R-:W-:Y:S01]  /*5d30*/  SHF.R.U32.HI R4, RZ, UR7, R5 ;  /* 0x00000007ff047c19 */ /* 0x000fe20008011605 */
[----:B------:R-:W2:Y:S01]  /*5d40*/  LDC R24, c[0x0][0x144] ;  /* 0x00005100ff187b82 */ /* 0x000ea20000000800 */
[----:B------:R-:W-:Y:S01]  /*5d50*/  IADD3 R7, P1, RZ, -R8, RZ ;  /* 0x80000008ff077210 */ /* 0x000fe20007f3e0ff */
[----:B------:R-:W-:Y:S01]  /*5d60*/  ULDC.64 UR8, c[0x0][0x640] ;  /* 0x0001900000087ab9 */ /* 0x000fe20000000a00 */
[----:B0-----:R-:W-:Y:S01]  /*5d70*/  I2FP.F32.U32 R9, R15 ;  /* 0x0000000f00097245 */ /* 0x001fe20000201000 */
[----:B------:R-:W-:Y:S02]  /*5d80*/  ULDC UR6, c[0x0][0x608] ;  /* 0x0001820000067ab9 */ /* 0x000fe40000000800 */
[----:B------:R-:W-:Y:S01]  /*5d90*/  IMAD.X R4, RZ, RZ, ~R4, P1 ;  /* 0x000000ffff047224 */ /* 0x000fe200008e0e04 */
[----:B------:R-:W-:Y:S01]  /*5da0*/  ISETP.NE.U32.AND P1, PT, RZ, UR8, PT ;  /* 0x00000008ff007c0c */ /* 0x000fe2000bf25070 */
[----:B------:R-:W0:Y:S02]  /*5db0*/  LDC R21, c[0x0][0x148] ;  /* 0x00005200ff157b82 */ /* 0x000e240000000800 */
[----:B------:R-:W-:Y:S01]  /*5dc0*/  IMAD R6, R4, UR4, RZ ;  /* 0x0000000404067c24 */ /* 0x000fe2000f8e02ff */
[----:B------:R-:W-:Y:S01]  /*5dd0*/  ISETP.NE.AND.EX P1, PT, RZ, UR9, PT, P1 ;  /* 0x00000009ff007c0c */ /* 0x000fe2000bf25310 */
[----:B------:R-:W-:Y:S01]  /*5de0*/  IMAD.WIDE.U32 R4, R7, UR4, R16 ;  /* 0x0000000407047c25 */ /* 0x000fe2000f8e0010 */
[----:B------:R-:W-:-:S03]  /*5df0*/  ULDC UR4, c[0x0][0x150] ;  /* 0x0000540000047ab9 */ /* 0x000fc60000000800 */
[----:B------:R-:W-:Y:S02]  /*5e00*/  IMAD R7, R7, UR5, R6 ;  /* 0x0000000507077c24 */ /* 0x000fe4000f8e0206 */
[----:B------:R-:W-:Y:S01]  /*5e10*/  FMUL R6, R9, UR4 ;  /* 0x0000000409067c20 */ /* 0x000fe20008400000 */
[----:B------:R-:W-:Y:S01]  /*5e20*/  ULDC UR4, c[0x0][0x618] ;  /* 0x0001860000047ab9 */ /* 0x000fe20000000800 */
[----:B------:R-:W-:Y:S01]  /*5e30*/  ULDC UR5, c[0x0][0x154] ;  /* 0x0000550000057ab9 */ /* 0x000fe20000000800 */
[----:B------:R-:W-:-:S03]  /*5e40*/  IMAD.IADD R5, R5, 0x1, R7 ;  /* 0x0000000105057824 */ /* 0x000fc600078e0207 */
[----:B------:R-:W3:Y:S02]  /*5e50*/  F2I.U32.TRUNC.NTZ R6, R6 ;  /* 0x0000000600067305 */ /* 0x000ee4000020f000 */
[----:B------:R-:W-:Y:S02]  /*5e60*/  SHF.R.U64 R9, R4, UR4, R5 ;  /* 0x0000000404097c19 */ /* 0x000fe40008001205 */
[----:B-1----:R-:W-:-:S05]  /*5e70*/  I2FP.F32.U32 R4, R14 ;  /* 0x0000000e00047245 */ /* 0x002fca0000201000 */
[----:B------:R-:W-:Y:S01]  /*5e80*/  FMUL R22, R4, UR5 ;  /* 0x0000000504167c20 */ /* 0x000fe20008400000 */
[----:B------:R-:W-:Y:S01]  /*5e90*/  SHF.R.U32.HI R4, RZ, UR4, R5 ;  /* 0x00000004ff047c19 */ /* 0x000fe20008011605 */
[----:B------:R-:W-:-:S03]  /*5ea0*/  ULDC UR4, c[0x0][0x658] ;  /* 0x0001960000047ab9 */ /* 0x000fc60000000800 */
[--C-:B------:R-:W-:Y:S01]  /*5eb0*/  SHF.R.U64 R20, R9, UR6, R4.reuse ;  /* 0x0000000609147c19 */ /* 0x100fe20008001204 */
[----:B------:R-:W1:Y:S01]  /*5ec0*/  F2I.U32.TRUNC.NTZ R22, R22 ;  /* 0x0000001600167305 */ /* 0x000e62000020f000 */
[----:B------:R-:W-:Y:S01]  /*5ed0*/  SHF.R.U32.HI R5, RZ, UR6, R4 ;  /* 0x00000006ff057c19 */ /* 0x000fe20008011604 */
[----:B---3--:R-:W-:-:S03]  /*5ee0*/  IMAD.MOV R6, RZ, RZ, -R6 ;  /* 0x000000ffff067224 */ /* 0x008fc600078e0a06 */
[----:B------:R-:W-:Y:S01]  /*5ef0*/  SHF.R.U64 R19, R20, UR4, R5 ;  /* 0x0000000414137c19 */ /* 0x000fe20008001205 */
[----:B--2---:R-:W-:Y:S01]  /*5f00*/  IMAD R15, R24, R6, R15 ;  /* 0x00000006180f7224 */ /* 0x004fe200078e020f */
[----:B------:R-:W-:-:S03]  /*5f10*/  SHF.R.U32.HI R23, RZ, UR4, R5 ;  /* 0x00000004ff177c19 */ /* 0x000fc60008011605 */
[----:B------:R-:W-:Y:S02]  /*5f20*/  IMAD.MOV.U32 R4, RZ, RZ, R19 ;  /* 0x000000ffff047224 */ /* 0x000fe400078e0013 */
[----:B------:R-:W-:Y:S01]  /*5f30*/  IMAD.MOV.U32 R5, RZ, RZ, R23 ;  /* 0x000000ffff057224 */ /* 0x000fe200078e0017 */
[----:B-1----:R-:W-:Y:S06]  /*5f40*/  @!P1 BRA `(.L_x_110) ;  /* 0x0000000000289947 */ /* 0x002fec0003800000 */
[----:B------:R-:W-:Y:S02]  /*5f50*/  ULDC UR4, c[0x0][0x64c] ;  /* 0x0001930000047ab9 */ /* 0x000fe40000000800 */
[----:B------:R-:W-:-:S05]  /*5f60*/  IADD3 R5, P1, R19, UR4, RZ ;  /* 0x0000000413057c10 */ /* 0x000fca000ff3e0ff */
[----:B------:R-:W-:-:S04]  /*5f70*/  IMAD.X R23, RZ, RZ, R23, P1 ;  /* 0x000000ffff177224 */ /* 0x000fc800008e0617 */
[----:B------:R-:W-:-:S04]  /*5f80*/  IMAD.WIDE.U32 R6, R23, UR8, RZ ;  /* 0x0000000817067c25 */ /* 0x000fc8000f8e00ff */
[----:B------:R-:W-:-:S04]  /*5f90*/  IMAD.WIDE.U32 R6, P1, R5, UR9, R6 ;  /* 0x0000000905067c25 */ /* 0x000fc8000f820006 */
[----:B------:R-:W-:-:S04]  /*5fa0*/  IMAD.WIDE.U32 R4, R5, UR8, RZ ;  /* 0x0000000805047c25 */ /* 0x000fc8000f8e00ff */
[----:B------:R-:W-:Y:S01]  /*5fb0*/  IMAD.MOV.U32 R4, RZ, RZ, R7 ;  /* 0x000000ffff047224 */ /* 0x000fe200078e0007 */
[----:B------:R-:W-:Y:S01]  /*5fc0*/  IADD3 RZ, P3, R5, R6, RZ ;  /* 0x0000000605ff7210 */ /* 0x000fe20007f7e0ff */
[----:B------:R-:W-:-:S04]  /*5fd0*/  IMAD.X R5, RZ, RZ, RZ, P1 ;  /* 0x000000ffff057224 */ /* 0x000fc800008e06ff */
[----:B------:R-:W-:-:S08]  /*5fe0*/  IMAD.WIDE.U32.X R4, R23, UR9, R4, P3 ;  /* 0x0000000917047c25 */ /* 0x000fd000098e0404 */
.L_x_110:
[----:B------:R-:W-:Y:S01]  /*5ff0*/  ISETP.NE.AND P1, PT, R2, 0x1, PT ;  /* 0x000000010200780c */ /* 0x000fe20003f25270 */
[----:B------:R-:W-:Y:S01]  /*6000*/  ULDC UR4, c[0x0][0x648] ;  /* 0x0001920000047ab9 */ /* 0x000fe20000000800 */
[----:B------:R-:W-:Y:S01]  /*6010*/  LOP3.LUT R20, R20, UR16, RZ, 0xc0, !PT ;  /* 0x0000001014147c12 */ /* 0x000fe2000f8ec0ff */
[----:B------:R-:W-:Y:S01]  /*6020*/  IMAD.MOV R22, RZ, RZ, -R22 ;  /* 0x000000ffff167224 */ /* 0x000fe200078e0a16 */
[----:B------:R-:W-:Y:S01]  /*6030*/  SHF.R.U64 R5, R4, UR4, R5 ;  /* 0x0000000404057c19 */ /* 0x000fe20008001205 */
[----:B------:R-:W-:Y:S01]  /*6040*/  ULDC UR4, c[0x0][0x638] ;  /* 0x00018e0000047ab9 */ /* 0x000fe20000000800 */
[----:B------:R-:W-:Y:S01]  /*6050*/  LOP3.LUT R6, R9, UR15, RZ, 0xc0, !PT ;  /* 0x0000000f09067c12 */ /* 0x000fe2000f8ec0ff */
[----:B------:R-:W-:Y:S02]  /*6060*/  ULDC UR5, c[0x0][0x610] ;  /* 0x0001840000057ab9 */ /* 0x000fe40000000800 */
[----:B------:R-:W-:Y:S02]  /*6070*/  IMAD.MOV R4, RZ, RZ, -R5 ;  /* 0x000000ffff047224 */ /* 0x000fe400078e0a05 */
[----:B------:R-:W-:-:S02]  /*6080*/  IMAD R20, R5, UR17, R20 ;  /* 0x0000001105147c24 */ /* 0x000fc4000f8e0214 */
[----:B0-----:R-:W-:Y:S02]  /*6090*/  @P1 IMAD R15, R21, R22, R14 ;  /* 0x00000016150f1224 */ /* 0x001fe400078e020e */
[----:B------:R-:W-:Y:S01]  /*60a0*/  IMAD R19, R4, UR4, R19 ;  /* 0x0000000404137c24 */ /* 0x000fe2000f8e0213 */
[----:B------:R-:W-:Y:S01]  /*60b0*/  ULDC UR4, c[0x0][0x600] ;  /* 0x0001800000047ab9 */ /* 0x000fe20000000800 */
[----:B------:R-:W-:Y:S02]  /*60c0*/  IMAD R15, R20, UR5, R15 ;  /* 0x00000005140f7c24 */ /* 0x000fe4000f8e020f */
[----:B------:R-:W-:Y:S02]  /*60d0*/  IMAD R6, R19, UR4, R6 ;  /* 0x0000000413067c24 */ /* 0x000fe4000f8e0206 */
[----:B------:R-:W-:-:S03]  /*60e0*/  IMAD.MOV.U32 R4, RZ, RZ, 0x1 ;  /* 0x00000001ff047424 */ /* 0x000fc600078e00ff */
[----:B------:R-:W-:Y:S02]  /*60f0*/  SEL R20, R6, R15, !P1 ;  /* 0x0000000f06147207 */ /* 0x000fe40004800000 */
[----:B------:R-:W-:-:S07]  /*6100*/  SEL R19, R15, R6, !P1 ;  /* 0x000000060f137207 */ /* 0x000fce0004800000 */
.L_x_108:
[----:B------:R-:W-:Y:S05]  /*6110*/  BSYNC B1 ;  /* 0x0000000000017941 */ /* 0x000fea0003800000 */
.L_x_107:
[----:B------:R-:W-:-:S13]  /*6120*/  LOP3.LUT P1, RZ, R4, 0xff, RZ, 0xc0, !PT ;  /* 0x000000ff04ff7812 */ /* 0x000fda000782c0ff */
[----:B------:R-:W-:Y:S05]  /*6130*/  @P1 BRA `(.L_x_111) ;  /* 0xfffffff4004c1947 */ /* 0x000fea000383ffff */
[----:B------:R-:W-:Y:S05]  /*6140*/  BSYNC B0 ;  /* 0x0000000000007941 */ /* 0x000fea0003800000 */
.L_x_99:
[----:B------:R-:W-:-:S03]  /*6150*/  UMOV UR4, 0xffffffff ;  /* 0xffffffff00047882 */ /* 0x000fc60000000000 */
[----:B------:R-:W-:Y:S05]  /*6160*/  BRA.DIV UR4, `(.L_x_112) ;  /* 0x0000000a045c7947 */ /* 0x000fea000b800000 */
[----:B------:R-:W-:-:S13]  /*6170*/  ELECT P6, URZ, PT ;  /* 0x00000000003f782f */ /* 0x000fda00038c0000 */
.L_x_135:
[----:B------:R-:W-:Y:S04]  /*6180*/  BSSY B0, `(.L_x_113) ;  /* 0x000007c000007945 */ /* 0x000fe80003800000 */
[----:B------:R-:W-:Y:S05]  /*6190*/  @!P6 BRA `(.L_x_114) ;  /* 0x0000000400e8e947 */ /* 0x000fea0003800000 */
[----:B------:R-:W-:-:S04]  /*61a0*/  LOP3.LUT R18, R18, 0x2, RZ, 0xfc, !PT ;  /* 0x0000000212127812 */ /* 0x000fc800078efcff */
[----:B------:R-:W-:-:S13]  /*61b0*/  ISETP.NE.AND P0, PT, R18, 0x3, PT ;  /* 0x000000031200780c */ /* 0x000fda0003f05270 */
[----:B------:R-:W-:Y:S05]  /*61c0*/  @!P0 BRA `(.L_x_115) ;  /* 0x0000000000048947 */ /* 0x000fea0003800000 */
[----:B------:R-:W-:Y:S01]  /*61d0*/  BPT.TRAP 0x1 ;  /* 0x000000040000795c */ /* 0x000fe20000300000 */
.L_x_115:
[----:B------:R-:W0:Y:S01]  /*61e0*/  S2R R3, SR_CgaCtaId ;  /* 0x0000000000037919 */ /* 0x000e220000008800 */
[----:B------:R-:W-:-:S04]  /*61f0*/  MOV R2, 0x400 ;  /* 0x0000040000027802 */ /* 0x000fc80000000f00 */
[----:B0-----:R-:W-:Y:S02]  /*6200*/  LEA R3, R3, R2, 0x18 ;  /* 0x0000000203037211 */ /* 0x001fe400078ec0ff */
[----:B------:R-:W-:-:S03]  /*6210*/  SHF.L.U32 R2, R0, 0x1f, RZ ;  /* 0x0000001f00027819 */ /* 0x000fc600000006ff */
[----:B------:R-:W-:-:S04]  /*6220*/  VIADD R3, R3, 0x68 ;  /* 0x0000006803037836 */ /* 0x000fc80000000000 */
[C---:B------:R-:W-:Y:S02]  /*6230*/  IMAD R7, R12.reuse, 0x8, R3 ;  /* 0x000000080c077824 */ /* 0x040fe400078e0203 */
[----:B------:R-:W-:Y:S02]  /*6240*/  VIADD R12, R12, 0x1 ;  /* 0x000000010c0c7836 */ /* 0x000fe40000000000 */
[----:B------:R-:W0:Y:S03]  /*6250*/  SYNCS.PHASECHK.TRANS64.TRYWAIT P0, [R7+URZ], R2 ;  /* 0x00000002070075a7 */ /* 0x000e26000800017f */
[----:B------:R-:W-:-:S04]  /*6260*/  ISETP.NE.AND P1, PT, R12, 0xd, PT ;  /* 0x0000000d0c00780c */ /* 0x000fc80003f25270 */
[----:B------:R-:W-:Y:S02]  /*6270*/  SEL R5, RZ, 0x1, P1 ;  /* 0x00000001ff057807 */ /* 0x000fe40000800000 */
[----:B------:R-:W-:Y:S02]  /*6280*/  SEL R12, R12, RZ, P1 ;  /* 0x000000ff0c0c7207 */ /* 0x000fe40000800000 */
[----:B------:R-:W-:-:S03]  /*6290*/  LOP3.LUT R5, R0, R5, RZ, 0x3c, !PT ;  /* 0x0000000500057212 */ /* 0x000fc600078e3cff */
[----:B------:R-:W-:Y:S01]  /*62a0*/  IMAD R9, R12, 0x8, R3 ;  /* 0x000000080c097824 */ /* 0x000fe200078e0203 */
[----:B------:R-:W-:Y:S01]  /*62b0*/  SHF.L.U32 R4, R5, 0x1f, RZ ;  /* 0x0000001f05047819 */ /* 0x000fe200000006ff */
[----:B0-----:R-:W-:Y:S06]  /*62c0*/  @!P0 BRA `(.L_x_116) ;  /* 0x0000000800248947 */ /* 0x001fec0003800000 */
.L_x_136:
[----:B------:R-:W1:Y:S01]  /*62d0*/  SYNCS.PHASECHK.TRANS64.TRYWAIT P0, [R9+URZ], R4 ;  /* 0x00000004090075a7 */ /* 0x000e62000800017f */
[----:B------:R-:W-:-:S05]  /*62e0*/  VIADD R0, R12, 0x1 ;  /* 0x000000010c007836 */ /* 0x000fca0000000000 */
[----:B------:R-:W-:-:S04]  /*62f0*/  ISETP.NE.AND P1, PT, R0, 0xd, PT ;  /* 0x0000000d0000780c */ /* 0x000fc80003f25270 */
[----:B0-----:R-:W-:Y:S02]  /*6300*/  SEL R2, RZ, 0x1, P1 ;  /* 0x00000001ff027807 */ /* 0x001fe40000800000 */
[----:B------:R-:W-:Y:S02]  /*6310*/  SEL R0, R0, RZ, P1 ;  /* 0x000000ff00007207 */ /* 0x000fe40000800000 */
[----:B------:R-:W-:-:S03]  /*6320*/  LOP3.LUT R7, R5, R2, RZ, 0x3c, !PT ;  /* 0x0000000205077212 */ /* 0x000fc600078e3cff */
[----:B------:R-:W-:Y:S01]  /*6330*/  IMAD R6, R0, 0x8, R3 ;  /* 0x0000000800067824 */ /* 0x000fe200078e0203 */
[----:B------:R-:W-:Y:S01]  /*6340*/  SHF.L.U32 R5, R7, 0x1f, RZ ;  /* 0x0000001f07057819 */ /* 0x000fe200000006ff */
[----:B-1----:R-:W-:Y:S06]  /*6350*/  @!P0 BRA `(.L_x_117) ;  /* 0x0000000800148947 */ /* 0x002fec0003800000 */
.L_x_137:
[----:B------:R-:W1:Y:S01]  /*6360*/  SYNCS.PHASECHK.TRANS64.TRYWAIT P0, [R6+URZ], R5 ;  /* 0x00000005060075a7 */ /* 0x000e62000800017f */
[----:B------:R-:W-:-:S05]  /*6370*/  VIADD R0, R0, 0x1 ;  /* 0x0000000100007836 */ /* 0x000fca0000000000 */
[----:B------:R-:W-:-:S04]  /*6380*/  ISETP.NE.AND P1, PT, R0, 0xd, PT ;  /* 0x0000000d0000780c */ /* 0x000fc80003f25270 */
[----:B------:R-:W-:Y:S02]  /*6390*/  SEL R2, RZ, 0x1, P1 ;  /* 0x00000001ff027807 */ /* 0x000fe40000800000 */
[----:B------:R-:W-:Y:S02]  /*63a0*/  SEL R0, R0, RZ, P1 ;  /* 0x000000ff00007207 */ /* 0x000fe40000800000 */
[----:B------:R-:W-:-:S03]  /*63b0*/  LOP3.LUT R7, R7, R2, RZ, 0x3c, !PT ;  /* 0x0000000207077212 */ /* 0x000fc600078e3cff */
[----:B0-----:R-:W-:Y:S01]  /*63c0*/  IMAD R9, R0, 0x8, R3 ;  /* 0x0000000800097824 */ /* 0x001fe200078e0203 */
[----:B------:R-:W-:Y:S01]  /*63d0*/  SHF.L.U32 R4, R7, 0x1f, RZ ;  /* 0x0000001f07047819 */ /* 0x000fe200000006ff */
[----:B-1----:R-:W-:Y:S06]  /*63e0*/  @!P0 BRA `(.L_x_118) ;  /* 0x0000000800048947 */ /* 0x002fec0003800000 */
.L_x_138:
        /* <DEDUP_REMOVED lines=9> */
.L_x_139:
        /* <DEDUP_REMOVED lines=9> */
.L_x_140:
        /* <DEDUP_REMOVED lines=9> */
.L_x_141:
        /* <DEDUP_REMOVED lines=9> */
.L_x_142:
        /* <DEDUP_REMOVED lines=9> */
.L_x_143:
        /* <DEDUP_REMOVED lines=9> */
.L_x_144:
        /* <DEDUP_REMOVED lines=9> */
.L_x_145:
        /* <DEDUP_REMOVED lines=9> */
.L_x_146:
[----:B------:R-:W1:Y:S01]  /*6870*/  SYNCS.PHASECHK.TRANS64.TRYWAIT P0, [R9+URZ], R4 ;  /* 0x00000004090075a7 */ /* 0x000e62000800017f */
[----:B------:R-:W-:-:S05]  /*6880*/  VIADD R0, R0, 0x1 ;  /* 0x0000000100007836 */ /* 0x000fca0000000000 */
[----:B------:R-:W-:-:S04]  /*6890*/  ISETP.NE.AND P1, PT, R0, 0xd, PT ;  /* 0x0000000d0000780c */ /* 0x000fc80003f25270 */
[----:B------:R-:W-:Y:S02]  /*68a0*/  SEL R2, RZ, 0x1, P1 ;  /* 0x00000001ff027807 */ /* 0x000fe40000800000 */
[----:B------:R-:W-:Y:S02]  /*68b0*/  SEL R0, R0, RZ, P1 ;  /* 0x000000ff00007207 */ /* 0x000fe40000800000 */
[----:B------:R-:W-:Y:S01]  /*68c0*/  LOP3.LUT R2, R7, R2, RZ, 0x3c, !PT ;  /* 0x0000000207027212 */ /* 0x000fe200078e3cff */
[----:B-1----:R-:W-:Y:S06]  /*68d0*/  @!P0 BRA `(.L_x_127) ;  /* 0x00000004007c8947 */ /* 0x002fec0003800000 */
.L_x_147:
[----:B------:R-:W-:Y:S01]  /*68e0*/  IMAD R3, R0, 0x8, R3 ;  /* 0x0000000800037824 */ /* 0x000fe200078e0203 */
[----:B------:R-:W-:-:S07]  /*68f0*/  SHF.L.U32 R0, R2, 0x1f, RZ ;  /* 0x0000001f02007819 */ /* 0x000fce00000006ff */
.L_x_128:
[----:B--2---:R2:W3:Y:S02]  /*6900*/  SYNCS.PHASECHK.TRANS64.TRYWAIT P0, [R3+URZ], R0 ;  /* 0x00000000030075a7 */ /* 0x0044e4000800017f */
[----:B---3--:R-:W-:Y:S05]  /*6910*/  @!P0 NANOSLEEP.SYNCS 0x989680 ;  /* 0x009896800000895d */ /* 0x008fea0003900000 */
[----:B------:R-:W3:Y:S02]  /*6920*/  @!P0 SYNCS.PHASECHK.TRANS64 P0, [R3+URZ], R0 ;  /* 0x00000000030085a7 */ /* 0x000ee4000800007f */
[----:B---3--:R-:W-:Y:S05]  /*6930*/  @!P0 BRA `(.L_x_128) ;  /* 0xfffffffc00f08947 */ /* 0x008fea000383ffff */
.L_x_114:
[----:B------:R-:W-:Y:S05]  /*6940*/  BSYNC B0 ;  /* 0x0000000000007941 */ /* 0x000fea0003800000 */
.L_x_113:
[----:B------:R-:W-:Y:S05]  /*6950*/  EXIT ;  /* 0x000000000000794d */ /* 0x000fea0003800000 */
.L_x_18:
[----:B-1----:R1:W2:Y:S02]  /*6960*/  SYNCS.PHASECHK.TRANS64.TRYWAIT P1, [R3+URZ], R0 ;  /* 0x00000000030075a7 */ /* 0x0022a4000802017f */
[----:B--2---:R-:W-:Y:S05]  /*6970*/  @!P1 NANOSLEEP.SYNCS 0x989680 ;  /* 0x009896800000995d */ /* 0x004fea0003900000 */
[----:B------:R-:W2:Y:S02]  /*6980*/  @!P1 SYNCS.PHASECHK.TRANS64 P1, [R3+URZ], R0 ;  /* 0x00000000030095a7 */ /* 0x000ea4000802007f */
[----:B--2---:R-:W-:Y:S05]  /*6990*/  @!P1 BRA `(.L_x_18) ;  /* 0xfffffffc00f09947 */ /* 0x004fea000383ffff */
[----:B------:R-:W-:Y:S05]  /*69a0*/  BRA `(.L_x_17) ;  /* 0xffffffac00387947 */ /* 0x000fea000383ffff */
.L_x_23:
[----:B-1----:R-:W-:-:S04]  /*69b0*/  IMAD.U32 R4, RZ, RZ, UR4 ;  /* 0x00000004ff047e24 */ /* 0x002fc8000f8e00ff */
[----:B------:R1:W2:Y:S03]  /*69c0*/  SYNCS.PHASECHK.TRANS64.TRYWAIT P1, [R4+URZ], R3 ;  /* 0x00000003040075a7 */ /* 0x0002a6000802017f */
[----:B--2---:R-:W-:Y:S05]  /*69d0*/  @!P1 NANOSLEEP.SYNCS 0x989680 ;  /* 0x009896800000995d */ /* 0x004fea0003900000 */
[----:B------:R-:W2:Y:S02]  /*69e0*/  @!P1 SYNCS.PHASECHK.TRANS64 P1, [R4+URZ], R3 ;  /* 0x00000003040095a7 */ /* 0x000ea4000802007f */
[----:B--2---:R-:W-:Y:S05]  /*69f0*/  @!P1 BRA `(.L_x_23) ;  /* 0xfffffffc00ec9947 */ /* 0x004fea000383ffff */
[----:B------:R-:W-:Y:S05]  /*6a00*/  BRA `(.L_x_22) ;  /* 0xffffffac00e47947 */ /* 0x000fea000383ffff */
.L_x_100:
[----:B------:R-:W-:Y:S01]  /*6a10*/  BSSY B1, `(.L_x_129) ;  /* 0x0000006000017945 */ /* 0x000fe20003800000 */
[----:B------:R-:W-:-:S07]  /*6a20*/  IMAD.MOV.U32 R15, RZ, RZ, -0x1 ;  /* 0xffffffffff0f7424 */ /* 0x000fce00078e00ff */
[----:B------:R-:W-:Y:S05]  /*6a30*/  WARPSYNC.COLLECTIVE R15, `(.L_x_130) ;  /* 0x000000000f0c7348 */ /* 0x000fea0003c00000 */
[----:B------:R-:W-:Y:S02]  /*6a40*/  ELECT P6, UR62, PT ;  /* 0x00000000003e782f */ /* 0x000fe400038c0000 */
[----:B------:R-:W-:Y:S01]  /*6a50*/  MOV R14, UR62 ;  /* 0x0000003e000e7c02 */ /* 0x000fe20008000f00 */
[----:B------:R-:W-:Y:S10]  /*6a60*/  ENDCOLLECTIVE ;  /* 0x000000000000791b */ /* 0x000ff40003800000 */
.L_x_130:
[----:B------:R-:W-:Y:S05]  /*6a70*/  BSYNC B1 ;  /* 0x0000000000017941 */ /* 0x000fea0003800000 */
.L_x_129:
[----:B------:R-:W-:Y:S05]  /*6a80*/  BRA `(.L_x_131) ;  /* 0xffffffec00047947 */ /* 0x000fea000383ffff */
.L_x_103:
[----:B0-----:R0:W1:Y:S02]  /*6a90*/  SYNCS.PHASECHK.TRANS64.TRYWAIT P1, [R14+URZ+0x68], R7 ;  /* 0x000068070e0075a7 */ /* 0x001064000802017f */
[----:B-1----:R-:W-:Y:S05]  /*6aa0*/  @!P1 NANOSLEEP.SYNCS 0x989680 ;  /* 0x009896800000995d */ /* 0x002fea0003900000 */
[----:B------:R-:W1:Y:S02]  /*6ab0*/  @!P1 SYNCS.PHASECHK.TRANS64 P1, [R14+URZ+0x68], R7 ;  /* 0x000068070e0095a7 */ /* 0x000e64000802007f */
[----:B-1----:R-:W-:Y:S05]  /*6ac0*/  @!P1 BRA `(.L_x_103) ;  /* 0xfffffffc00f09947 */ /* 0x002fea000383ffff */
[----:B------:R-:W-:Y:S05]  /*6ad0*/  BRA `(.L_x_132) ;  /* 0xffffffec00387947 */ /* 0x000fea000383ffff */
.L_x_112:
[----:B------:R-:W-:Y:S01]  /*6ae0*/  BSSY B0, `(.L_x_133) ;  /* 0x0000006000007945 */ /* 0x000fe20003800000 */
[----:B------:R-:W-:-:S07]  /*6af0*/  IMAD.MOV.U32 R15, RZ, RZ, -0x1 ;  /* 0xffffffffff0f7424 */ /* 0x000fce00078e00ff */
[----:B------:R-:W-:Y:S05]  /*6b00*/  WARPSYNC.COLLECTIVE R15, `(.L_x_134) ;  /* 0x000000000f0c7348 */ /* 0x000fea0003c00000 */
[----:B------:R-:W-:Y:S02]  /*6b10*/  ELECT P6, UR62, PT ;  /* 0x00000000003e782f */ /* 0x000fe400038c0000 */
[----:B------:R-:W-:Y:S01]  /*6b20*/  MOV R14, UR62 ;  /* 0x0000003e000e7c02 */ /* 0x000fe20008000f00 */
[----:B------:R-:W-:Y:S10]  /*6b30*/  ENDCOLLECTIVE ;  /* 0x000000000000791b */ /* 0x000ff40003800000 */
.L_x_134:
[----:B------:R-:W-:Y:S05]  /*6b40*/  BSYNC B0 ;  /* 0x0000000000007941 */ /* 0x000fea0003800000 */
.L_x_133:
[----:B------:R-:W-:Y:S05]  /*6b50*/  BRA `(.L_x_135) ;  /* 0xfffffff400887947 */ /* 0x000fea000383ffff */
.L_x_116:
[----:B0-----:R0:W1:Y:S02]  /*6b60*/  SYNCS.PHASECHK.TRANS64.TRYWAIT P0, [R7+URZ], R2 ;  /* 0x00000002070075a7 */ /* 0x001064000800017f */
[----:B-1----:R-:W-:Y:S05]  /*6b70*/  @!P0 NANOSLEEP.SYNCS 0x989680 ;  /* 0x009896800000895d */ /* 0x002fea0003900000 */
[----:B------:R-:W1:Y:S02]  /*6b80*/  @!P0 SYNCS.PHASECHK.TRANS64 P0, [R7+URZ], R2 ;  /* 0x00000002070085a7 */ /* 0x000e64000800007f */
[----:B-1----:R-:W-:Y:S05]  /*6b90*/  @!P0 BRA `(.L_x_116) ;  /* 0xfffffffc00f08947 */ /* 0x002fea000383ffff */
[----:B------:R-:W-:Y:S05]  /*6ba0*/  BRA `(.L_x_136) ;  /* 0xfffffff400c87947 */ /* 0x000fea000383ffff */
.L_x_117:
[----:B0-----:R0:W1:Y:S02]  /*6bb0*/  SYNCS.PHASECHK.TRANS64.TRYWAIT P0, [R9+URZ], R4 ;  /* 0x00000004090075a7 */ /* 0x001064000800017f */
[----:B-1----:R-:W-:Y:S05]  /*6bc0*/  @!P0 NANOSLEEP.SYNCS 0x989680 ;  /* 0x009896800000895d */ /* 0x002fea0003900000 */
[----:B------:R-:W1:Y:S02]  /*6bd0*/  @!P0 SYNCS.PHASECHK.TRANS64 P0, [R9+URZ], R4 ;  /* 0x00000004090085a7 */ /* 0x000e64000800007f */
[----:B-1----:R-:W-:Y:S05]  /*6be0*/  @!P0 BRA `(.L_x_117) ;  /* 0xfffffffc00f08947 */ /* 0x002fea000383ffff */
[----:B------:R-:W-:Y:S05]  /*6bf0*/  BRA `(.L_x_137) ;  /* 0xfffffff400d87947 */ /* 0x000fea000383ffff */
.L_x_118:
[----:B0-----:R0:W1:Y:S02]  /*6c00*/  SYNCS.PHASECHK.TRANS64.TRYWAIT P0, [R6+URZ], R5 ;  /* 0x00000005060075a7 */ /* 0x001064000800017f */
[----:B-1----:R-:W-:Y:S05]  /*6c10*/  @!P0 NANOSLEEP.SYNCS 0x989680 ;  /* 0x009896800000895d */ /* 0x002fea0003900000 */
[----:B------:R-:W1:Y:S02]  /*6c20*/  @!P0 SYNCS.PHASECHK.TRANS64 P0, [R6+URZ], R5 ;  /* 0x00000005060085a7 */ /* 0x000e64000800007f */
[----:B-1----:R-:W-:Y:S05]  /*6c30*/  @!P0 BRA `(.L_x_118) ;  /* 0xfffffffc00f08947 */ /* 0x002fea000383ffff */
[----:B------:R-:W-:Y:S05]  /*6c40*/  BRA `(.L_x_138) ;  /* 0xfffffff400e87947 */ /* 0x000fea000383ffff */
.L_x_119:
[----:B0-----:R0:W1:Y:S02]  /*6c50*/  SYNCS.PHASECHK.TRANS64.TRYWAIT P0, [R9+URZ], R4 ;  /* 0x00000004090075a7 */ /* 0x001064000800017f */
[----:B-1----:R-:W-:Y:S05]  /*6c60*/  @!P0 NANOSLEEP.SYNCS 0x989680 ;  /* 0x009896800000895d */ /* 0x002fea0003900000 */
[----:B------:R-:W1:Y:S02]  /*6c70*/  @!P0 SYNCS.PHASECHK.TRANS64 P0, [R9+URZ], R4 ;  /* 0x00000004090085a7 */ /* 0x000e64000800007f */
[----:B-1----:R-:W-:Y:S05]  /*6c80*/  @!P0 BRA `(.L_x_119) ;  /* 0xfffffffc00f08947 */ /* 0x002fea000383ffff */
[----:B------:R-:W-:Y:S05]  /*6c90*/  BRA `(.L_x_139) ;  /* 0xfffffff400f87947 */ /* 0x000fea000383ffff */
.L_x_120:
[----:B0-----:R0:W1:Y:S02]  /*6ca0*/  SYNCS.PHASECHK.TRANS64.TRYWAIT P0, [R6+URZ], R5 ;  /* 0x00000005060075a7 */ /* 0x001064000800017f */
[----:B-1----:R-:W-:Y:S05]  /*6cb0*/  @!P0 NANOSLEEP.SYNCS 0x989680 ;  /* 0x009896800000895d */ /* 0x002fea0003900000 */
[----:B------:R-:W1:Y:S02]  /*6cc0*/  @!P0 SYNCS.PHASECHK.TRANS64 P0, [R6+URZ], R5 ;  /* 0x00000005060085a7 */ /* 0x000e64000800007f */
[----:B-1----:R-:W-:Y:S05]  /*6cd0*/  @!P0 BRA `(.L_x_120) ;  /* 0xfffffffc00f08947 */ /* 0x002fea000383ffff */
[----:B------:R-:W-:Y:S05]  /*6ce0*/  BRA `(.L_x_140) ;  /* 0xfffffff800087947 */ /* 0x000fea000383ffff */
.L_x_121:
[----:B0-----:R0:W1:Y:S02]  /*6cf0*/  SYNCS.PHASECHK.TRANS64.TRYWAIT P0, [R9+URZ], R4 ;  /* 0x00000004090075a7 */ /* 0x001064000800017f */
[----:B-1----:R-:W-:Y:S05]  /*6d00*/  @!P0 NANOSLEEP.SYNCS 0x989680 ;  /* 0x009896800000895d */ /* 0x002fea0003900000 */
[----:B------:R-:W1:Y:S02]  /*6d10*/  @!P0 SYNCS.PHASECHK.TRANS64 P0, [R9+URZ], R4 ;  /* 0x00000004090085a7 */ /* 0x000e64000800007f */
[----:B-1----:R-:W-:Y:S05]  /*6d20*/  @!P0 BRA `(.L_x_121) ;  /* 0xfffffffc00f08947 */ /* 0x002fea000383ffff */
[----:B------:R-:W-:Y:S05]  /*6d30*/  BRA `(.L_x_141) ;  /* 0xfffffff800187947 */ /* 0x000fea000383ffff */
.L_x_122:
[----:B0-----:R0:W1:Y:S02]  /*6d40*/  SYNCS.PHASECHK.TRANS64.TRYWAIT P0, [R6+URZ], R5 ;  /* 0x00000005060075a7 */ /* 0x001064000800017f */
[----:B-1----:R-:W-:Y:S05]  /*6d50*/  @!P0 NANOSLEEP.SYNCS 0x989680 ;  /* 0x009896800000895d */ /* 0x002fea0003900000 */
[----:B------:R-:W1:Y:S02]  /*6d60*/  @!P0 SYNCS.PHASECHK.TRANS64 P0, [R6+URZ], R5 ;  /* 0x00000005060085a7 */ /* 0x000e64000800007f */
[----:B-1----:R-:W-:Y:S05]  /*6d70*/  @!P0 BRA `(.L_x_122) ;  /* 0xfffffffc00f08947 */ /* 0x002fea000383ffff */
[----:B------:R-:W-:Y:S05]  /*6d80*/  BRA `(.L_x_142) ;  /* 0xfffffff800287947 */ /* 0x000fea000383ffff */
.L_x_123:
[----:B0-----:R0:W1:Y:S02]  /*6d90*/  SYNCS.PHASECHK.TRANS64.TRYWAIT P0, [R9+URZ], R4 ;  /* 0x00000004090075a7 */ /* 0x001064000800017f */
[----:B-1----:R-:W-:Y:S05]  /*6da0*/  @!P0 NANOSLEEP.SYNCS 0x989680 ;  /* 0x009896800000895d */ /* 0x002fea0003900000 */
[----:B------:R-:W1:Y:S02]  /*6db0*/  @!P0 SYNCS.PHASECHK.TRANS64 P0, [R9+URZ], R4 ;  /* 0x00000004090085a7 */ /* 0x000e64000800007f */
[----:B-1----:R-:W-:Y:S05]  /*6dc0*/  @!P0 BRA `(.L_x_123) ;  /* 0xfffffffc00f08947 */ /* 0x002fea000383ffff */
[----:B------:R-:W-:Y:S05]  /*6dd0*/  BRA `(.L_x_143) ;  /* 0xfffffff800387947 */ /* 0x000fea000383ffff */
.L_x_124:
[----:B0-----:R0:W1:Y:S02]  /*6de0*/  SYNCS.PHASECHK.TRANS64.TRYWAIT P0, [R6+URZ], R5 ;  /* 0x00000005060075a7 */ /* 0x001064000800017f */
[----:B-1----:R-:W-:Y:S05]  /*6df0*/  @!P0 NANOSLEEP.SYNCS 0x989680 ;  /* 0x009896800000895d */ /* 0x002fea0003900000 */
[----:B------:R-:W1:Y:S02]  /*6e00*/  @!P0 SYNCS.PHASECHK.TRANS64 P0, [R6+URZ], R5 ;  /* 0x00000005060085a7 */ /* 0x000e64000800007f */
[----:B-1----:R-:W-:Y:S05]  /*6e10*/  @!P0 BRA `(.L_x_124) ;  /* 0xfffffffc00f08947 */ /* 0x002fea000383ffff */
[----:B------:R-:W-:Y:S05]  /*6e20*/  BRA `(.L_x_144) ;  /* 0xfffffff800487947 */ /* 0x000fea000383ffff */
.L_x_125:
[----:B0-----:R0:W1:Y:S02]  /*6e30*/  SYNCS.PHASECHK.TRANS64.TRYWAIT P0, [R9+URZ], R4 ;  /* 0x00000004090075a7 */ /* 0x001064000800017f */
[----:B-1----:R-:W-:Y:S05]  /*6e40*/  @!P0 NANOSLEEP.SYNCS 0x989680 ;  /* 0x009896800000895d */ /* 0x002fea0003900000 */
[----:B------:R-:W1:Y:S02]  /*6e50*/  @!P0 SYNCS.PHASECHK.TRANS64 P0, [R9+URZ], R4 ;  /* 0x00000004090085a7 */ /* 0x000e64000800007f */
[----:B-1----:R-:W-:Y:S05]  /*6e60*/  @!P0 BRA `(.L_x_125) ;  /* 0xfffffffc00f08947 */ /* 0x002fea000383ffff */
[----:B------:R-:W-:Y:S05]  /*6e70*/  BRA `(.L_x_145) ;  /* 0xfffffff800587947 */ /* 0x000fea000383ffff */
.L_x_126:
[----:B0-----:R0:W1:Y:S02]  /*6e80*/  SYNCS.PHASECHK.TRANS64.TRYWAIT P0, [R6+URZ], R5 ;  /* 0x00000005060075a7 */ /* 0x001064000800017f */
[----:B-1----:R-:W-:Y:S05]  /*6e90*/  @!P0 NANOSLEEP.SYNCS 0x989680 ;  /* 0x009896800000895d */ /* 0x002fea0003900000 */
[----:B------:R-:W1:Y:S02]  /*6ea0*/  @!P0 SYNCS.PHASECHK.TRANS64 P0, [R6+URZ], R5 ;  /* 0x00000005060085a7 */ /* 0x000e64000800007f */
[----:B-1----:R-:W-:Y:S05]  /*6eb0*/  @!P0 BRA `(.L_x_126) ;  /* 0xfffffffc00f08947 */ /* 0x002fea000383ffff */
[----:B------:R-:W-:Y:S05]  /*6ec0*/  BRA `(.L_x_146) ;  /* 0xfffffff800687947 */ /* 0x000fea000383ffff */
.L_x_127:
[----:B-1----:R1:W2:Y:S02]  /*6ed0*/  SYNCS.PHASECHK.TRANS64.TRYWAIT P0, [R9+URZ], R4 ;  /* 0x00000004090075a7 */ /* 0x0022a4000800017f */
[----:B--2---:R-:W-:Y:S05]  /*6ee0*/  @!P0 NANOSLEEP.SYNCS 0x989680 ;  /* 0x009896800000895d */ /* 0x004fea0003900000 */
[----:B------:R-:W2:Y:S02]  /*6ef0*/  @!P0 SYNCS.PHASECHK.TRANS64 P0, [R9+URZ], R4 ;  /* 0x00000004090085a7 */ /* 0x000ea4000800007f */
[----:B--2---:R-:W-:Y:S05]  /*6f00*/  @!P0 BRA `(.L_x_127) ;  /* 0xfffffffc00f08947 */ /* 0x004fea000383ffff */
[----:B------:R-:W-:Y:S05]  /*6f10*/  BRA `(.L_x_147) ;  /* 0xfffffff800707947 */ /* 0x000fea000383ffff */
.L_x_148:
[----:B------:R-:W-:-:S00]  /*6f20*/  BRA `(.L_x_148) ;  /* 0xfffffffc00fc7947 */ /* 0x000fc0000383ffff */
[----:B------:R-:W-:-:S00]  /*6f30*/  NOP ;  /* 0x0000000000007918 */ /* 0x000fc00000000000 */
        /* <DEDUP_REMOVED lines=12> */
.L_x_149:


//--------------------- .nv.global.init           --------------------------
	.section	.nv.global.init,"aw",@progbits
.nv.global.init:
	.type		$str$22,@object
	.size		$str$22,($str$23 - $str$22)
$str$22:
        /*0000*/ 	.byte	0x6b, 0x5f, 0x74, 0x69, 0x6c, 0x65, 0x5f, 0x63, 0x6f, 0x75, 0x6e, 0x74, 0x20, 0x3e, 0x3d, 0x20
        /*0010*/ 	.byte	0x31, 0x00
	.type		$str$23,@object
	.size		$str$23,(__unnamed_1 - $str$23)
$str$23:
        /*0012*/ 	.byte	0x2f, 0x74, 0x6d, 0x70, 0x2f, 0x63, 0x75, 0x74, 0x6c, 0x61, 0x73, 0x73, 0x5f, 0x73, 0x77, 0x65
        /*0022*/ 	.byte	0x65, 0x70, 0x5f, 0x73, 0x72, 0x63, 0x2f, 0x69, 0x6e, 0x63, 0x6c, 0x75, 0x64, 0x65, 0x2f, 0x63
        /*0032*/ 	.byte	0x75, 0x74, 0x6c, 0x61, 0x73, 0x73, 0x2f, 0x67, 0x65, 0x6d, 0x6d, 0x2f, 0x63, 0x6f, 0x6c, 0x6c
        /*0042*/ 	.byte	0x65, 0x63, 0x74, 0x69, 0x76, 0x65, 0x2f, 0x73, 0x6d, 0x39, 0x30, 0x5f, 0x6d, 0x6d, 0x61, 0x5f
        /*0052*/ 	.byte	0x74, 0x6d, 0x61, 0x5f, 0x67, 0x6d, 0x6d, 0x61, 0x5f, 0x73, 0x73, 0x5f, 0x77, 0x61, 0x72, 0x70
        /*0062*/ 	.byte	0x73, 0x70, 0x65, 0x63, 0x69, 0x61, 0x6c, 0x69, 0x7a, 0x65, 0x64, 0x2e, 0x68, 0x70, 0x70, 0x00
	.type		__unnamed_1,@object
	.size		__unnamed_1,(.L_0 - __unnamed_1)
__unnamed_1:
        /*0072*/ 	.byte	0x76, 0x6f, 0x69, 0x64, 0x20, 0x63, 0x75, 0x74, 0x6c, 0x61, 0x73, 0x73, 0x3a, 0x3a, 0x67, 0x65
        /* <DEDUP_REMOVED lines=179> */
        /*0bb2*/ 	.byte	0x64, 0x65, 0x6e, 0x74, 0x69, 0x74, 0x79, 0x5d, 0x00
.L_0:


//--------------------- .nv.shared._ZN7cutlass13device_kernelINS_4gemm6kernel13GemmUniversalIN4cute5tupleIJiiiiEEENS1_10collective13CollectiveMmaINS1_34MainloopSm90TmaGmmaWarpSpecializedILi13ENS5_IJNS4_1CILi1EEESB_SB_EEENS1_35KernelTmaWarpSpecializedCooperativeEEENS5_IJNSA_ILi512EEENSA_ILi16EEESG_EEENS_6half_tENS5_IJlSB_lEEESI_SJ_NS4_8TiledMMAINS4_8MMA_AtomIJNS4_4SM904GMMA25MMA_64x16x16_F32F16F16_SSILNSN_5MajorE0ELSP_0ELNSN_7ScaleInE1ELSQ_1EEEEEENS4_6LayoutINS5_IJNSA_ILi2EEESB_SB_EEENS5_IJSB_NSA_ILi0EEESW_EEEEENS5_IJNS4_10UnderscoreESZ_SZ_EEEEENS4_13SM90_TMA_LOADENS4_14ComposedLayoutINS4_7SwizzleILi1ELi4ELi3EEENS4_18smem_ptr_flag_bitsILi16EEENST_INS5_IJNSA_ILi8EEESG_EEENS5_IJSG_SB_EEEEEEEvNS4_8identityES12_S1C_vS1D_EENS_8epilogue10collective6detail29Sm90TmaWarpSpecializedAdapterINS1G_15DefaultEpilogueISI_SJ_SJ_NS1F_6thread17LinearCombinationISI_Li1EffLNS1K_9ScaleType4KindE0ELNS_15FloatRoundStyleE2ESI_EENS1_15EpilogueDefaultEEEEEvvEEEEvNT_6ParamsE --------------------------
	.section	.nv.shared._ZN7cutlass13device_kernelINS_4gemm6kernel13GemmUniversalIN4cute5tupleIJiiiiEEENS1_10collective13CollectiveMmaINS1_34MainloopSm90TmaGmmaWarpSpecializedILi13ENS5_IJNS4_1CILi1EEESB_SB_EEENS1_35KernelTmaWarpSpecializedCooperativeEEENS5_IJNSA_ILi512EEENSA_ILi16EEESG_EEENS_6half_tENS5_IJlSB_lEEESI_SJ_NS4_8TiledMMAINS4_8MMA_AtomIJNS4_4SM904GMMA25MMA_64x16x16_F32F16F16_SSILNSN_5MajorE0ELSP_0ELNSN_7ScaleInE1ELSQ_1EEEEEENS4_6LayoutINS5_IJNSA_ILi2EEESB_SB_EEENS5_IJSB_NSA_ILi0EEESW_EEEEENS5_IJNS4_10UnderscoreESZ_SZ_EEEEENS4_13SM90_TMA_LOADENS4_14ComposedLayoutINS4_7SwizzleILi1ELi4ELi3EEENS4_18smem_ptr_flag_bitsILi16EEENST_INS5_IJNSA_ILi8EEESG_EEENS5_IJSG_SB_EEEEEEEvNS4_8identityES12_S1C_vS1D_EENS_8epilogue10collective6detail29Sm90TmaWarpSpecializedAdapterINS1G_15DefaultEpilogueISI_SJ_SJ_NS1F_6thread17LinearCombinationISI_Li1EffLNS1K_9ScaleType4KindE0ELNS_15FloatRoundStyleE2ESI_EENS1_15EpilogueDefaultEEEEEvvEEEEvNT_6ParamsE,"aw",@nobits
	.sectionflags	@""
	.align	16
	.zero		1024


//--------------------- .nv.shared.reserved.0     --------------------------
	.section	.nv.shared.reserved.0,"aw",@nobits
	.weak		__nv_reservedSMEM_offset_0_alias
	.size		__nv_reservedSMEM_offset_0_alias, 0, 0
	.other		__nv_reservedSMEM_offset_0_alias,@"STO_CUDA_RESERVED_SHARED STV_DEFAULT"
__nv_reservedSMEM_offset_0_alias:
	.zero		0


//--------------------- .nv.global                --------------------------
	.section	.nv.global,"aw",@nobits
.nv.global:
	.type		_ZN40_INTERNAL_9c070389_4_k_cu_2c92d5ca_155894cute1_E,@object
	.size		_ZN40_INTERNAL_9c070389_4_k_cu_2c92d5ca_155894cute1_E,(_ZN40_INTERNAL_9c070389_4_k_cu_2c92d5ca_155894cuda3std3__45__cpo6cbeginE - _ZN40_INTERNAL_9c070389_4_k_cu_2c92d5ca_155894cute1_E)
_ZN40_INTERNAL_9c070389_4_k_cu_2c92d5ca_155894cute1_E:
	.zero		1
	.type		_ZN40_INTERNAL_9c070389_4_k_cu_2c92d5ca_155894cuda3std3__45__cpo6cbeginE,@object
	.size		_ZN40_INTERNAL_9c070389_4_k_cu_2c92d5ca_155894cuda3std3__45__cpo6cbeginE,(_ZN40_INTERNAL_9c070389_4_k_cu_2c92d5ca_155894cuda3std3__48in_placeE - _ZN40_INTERNAL_9c070389_4_k_cu_2c92d5ca_155894cuda3std3__45__cpo6cbeginE)
_ZN40_INTERNAL_9c070389_4_k_cu_2c92d5ca_155894cuda3std3__45__cpo6cbeginE:
	.zero		1
	.type		_ZN40_INTERNAL_9c070389_4_k_cu_2c92d5ca_155894cuda3std3__48in_placeE,@object
	.size		_ZN40_INTERNAL_9c070389_4_k_cu_2c92d5ca_155894cuda3std3__48in_placeE,(_ZN40_INTERNAL_9c070389_4_k_cu_2c92d5ca_155894cuda3std6ranges3__45__cpo9iter_moveE - _ZN40_INTERNAL_9c070389_4_k_cu_2c92d5ca_155894cuda3std3__48in_placeE)
_ZN40_INTERNAL_9c070389_4_k_cu_2c92d5ca_155894cuda3std3__48in_placeE:
	.zero		1
	.type		_ZN40_INTERNAL_9c070389_4_k_cu_2c92d5ca_155894cuda3std6ranges3__45__cpo9iter_moveE,@object
	.size		_ZN40_INTERNAL_9c070389_4_k_cu_2c92d5ca_155894cuda3std6ranges3__45__cpo9iter_moveE,(_ZN40_INTERNAL_9c070389_4_k_cu_2c92d5ca_155894cuda3std3__45__cpo5beginE - _ZN40_INTERNAL_9c070389_4_k_cu_2c92d5ca_155894cuda3std6ranges3__45__cpo9iter_moveE)
_ZN40_INTERNAL_9c070389_4_k_cu_2c92d5ca_155894cuda3std6ranges3__45__cpo9iter_moveE:
	.zero		1
	.type		_ZN40_INTERNAL_9c070389_4_k_cu_2c92d5ca_155894cuda3std3__45__cpo5beginE,@object
	.size		_ZN40_INTERNAL_9c070389_4_k_cu_2c92d5ca_155894cuda3std3__45__cpo5beginE,(_ZN40_INTERNAL_9c070389_4_k_cu_2c92d5ca_155894cuda3std3__442_GLOBAL__N__9c070389_4_k_cu_2c92d5ca_155896ignoreE - _ZN40_INTERNAL_9c070389_4_k_cu_2c92d5ca_155894cuda3std3__45__cpo5beginE)
_ZN40_INTERNAL_9c070389_4_k_cu_2c92d5ca_155894cuda3std3__45__cpo5beginE:
	.zero		1
	.type		_ZN40_INTERNAL_9c070389_4_k_cu_2c92d5ca_155894cuda3std3__442_GLOBAL__N__9c070389_4_k_cu_2c92d5ca_155896ignoreE,@object
	.size		_ZN40_INTERNAL_9c070389_4_k_cu_2c92d5ca_155894cuda3std3__442_GLOBAL__N__9c070389_4_k_cu_2c92d5ca_155896ignoreE,(_ZN40_INTERNAL_9c070389_4_k_cu_2c92d5ca_155894cute7productE - _ZN40_INTERNAL_9c070389_4_k_cu_2c92d5ca_155894cuda3std3__442_GLOBAL__N__9c070389_4_k_cu_2c92d5ca_155896ignoreE)
_ZN40_INTERNAL_9c070389_4_k_cu_2c92d5ca_155894cuda3std3__442_GLOBAL__N__9c070389_4_k_cu_2c92d5ca_155896ignoreE:
	.zero		1
	.type		_ZN40_INTERNAL_9c070389_4_k_cu_2c92d5ca_155894cute7productE,@object
	.size		_ZN40_INTERNAL_9c070389_4_k_cu_2c92d5ca_155894cute7productE,(_ZN40_INTERNAL_9c070389_4_k_cu_2c92d5ca_155894cuda3std3__45__cpo3endE - _ZN40_INTERNAL_9c070389_4_k_cu_2c92d5ca_155894cute7productE)
_ZN40_INTERNAL_9c070389_4_k_cu_2c92d5ca_155894cute7productE:
	.zero		1
	.type		_ZN40_INTERNAL_9c070389_4_k_cu_2c92d5ca_155894cuda3std3__45__cpo3endE,@object
	.size		_ZN40_INTERNAL_9c070389_4_k_cu_2c92d5ca_155894cuda3std3__45__cpo3endE,(_ZN40_INTERNAL_9c070389_4_k_cu_2c92d5ca_155894cuda3std3__419piecewise_constructE - _ZN40_INTERNAL_9c070389_4_k_cu_2c92d5ca_155894cuda3std3__45__cpo3endE)
_ZN40_INTERNAL_9c070389_4_k_cu_2c92d5ca_155894cuda3std3__45__cpo3endE:
	.zero		1
	.type		_ZN40_INTERNAL_9c070389_4_k_cu_2c92d5ca_155894cuda3std3__419piecewise_constructE,@object
	.size		_ZN40_INTERNAL_9c070389_4_k_cu_2c92d5ca_155894cuda3std3__419piecewise_constructE,(_ZN40_INTERNAL_9c070389_4_k_cu_2c92d5ca_155894cuda3std3__45__cpo4cendE - _ZN40_INTERNAL_9c070389_4_k_cu_2c92d5ca_155894cuda3std3__419piecewise_constructE)
_ZN40_INTERNAL_9c070389_4_k_cu_2c92d5ca_155894cuda3std3__419piecewise_constructE:
	.zero		1
	.type		_ZN40_INTERNAL_9c070389_4_k_cu_2c92d5ca_155894cuda3std3__45__cpo4cendE,@object
	.size		_ZN40_INTERNAL_9c070389_4_k_cu_2c92d5ca_155894cuda3std3__45__cpo4cendE,(_ZN40_INTERNAL_9c070389_4_k_cu_2c92d5ca_155894cuda3std6ranges3__45__cpo4swapE - _ZN40_INTERNAL_9c070389_4_k_cu_2c92d5ca_155894cuda3std3__45__cpo4cendE)
_ZN40_INTERNAL_9c070389_4_k_cu_2c92d5ca_155894cuda3std3__45__cpo4cendE:
	.zero		1
	.type		_ZN40_INTERNAL_9c070389_4_k_cu_2c92d5ca_155894cuda3std6ranges3__45__cpo4swapE,@object
	.size		_ZN40_INTERNAL_9c070389_4_k_cu_2c92d5ca_155894cuda3std6ranges3__45__cpo4swapE,(.L_8 - _ZN40_INTERNAL_9c070389_4_k_cu_2c92d5ca_155894cuda3std6ranges3__45__cpo4swapE)
_ZN40_INTERNAL_9c070389_4_k_cu_2c92d5ca_155894cuda3std6ranges3__45__cpo4swapE:
	.zero		1
.L_8:


//--------------------- .nv.constant0._ZN7cutlass13device_kernelINS_4gemm6kernel13GemmUniversalIN4cute5tupleIJiiiiEEENS1_10collective13CollectiveMmaINS1_34MainloopSm90TmaGmmaWarpSpecializedILi13ENS5_IJNS4_1CILi1EEESB_SB_EEENS1_35KernelTmaWarpSpecializedCooperativeEEENS5_IJNSA_ILi512EEENSA_ILi16EEESG_EEENS_6half_tENS5_IJlSB_lEEESI_SJ_NS4_8TiledMMAINS4_8MMA_AtomIJNS4_4SM904GMMA25MMA_64x16x16_F32F16F16_SSILNSN_5MajorE0ELSP_0ELNSN_7ScaleInE1ELSQ_1EEEEEENS4_6LayoutINS5_IJNSA_ILi2EEESB_SB_EEENS5_IJSB_NSA_ILi0EEESW_EEEEENS5_IJNS4_10UnderscoreESZ_SZ_EEEEENS4_13SM90_TMA_LOADENS4_14ComposedLayoutINS4_7SwizzleILi1ELi4ELi3EEENS4_18smem_ptr_flag_bitsILi16EEENST_INS5_IJNSA_ILi8EEESG_EEENS5_IJSG_SB_EEEEEEEvNS4_8identityES12_S1C_vS1D_EENS_8epilogue10collective6detail29Sm90TmaWarpSpecializedAdapterINS1G_15DefaultEpilogueISI_SJ_SJ_NS1F_6thread17LinearCombinationISI_Li1EffLNS1K_9ScaleType4KindE0ELNS_15FloatRoundStyleE2ESI_EENS1_15EpilogueDefaultEEEEEvvEEEEvNT_6ParamsE --------------------------
	.section	.nv.constant0._ZN7cutlass13device_kernelINS_4gemm6kernel13GemmUniversalIN4cute5tupleIJiiiiEEENS1_10collective13CollectiveMmaINS1_34MainloopSm90TmaGmmaWarpSpecializedILi13ENS5_IJNS4_1CILi1EEESB_SB_EEENS1_35KernelTmaWarpSpecializedCooperativeEEENS5_IJNSA_ILi512EEENSA_ILi16EEESG_EEENS_6half_tENS5_IJlSB_lEEESI_SJ_NS4_8TiledMMAINS4_8MMA_AtomIJNS4_4SM904GMMA25MMA_64x16x16_F32F16F16_SSILNSN_5MajorE0ELSP_0ELNSN_7ScaleInE1ELSQ_1EEEEEENS4_6LayoutINS5_IJNSA_ILi2EEESB_SB_EEENS5_IJSB_NSA_ILi0EEESW_EEEEENS5_IJNS4_10UnderscoreESZ_SZ_EEEEENS4_13SM90_TMA_LOADENS4_14ComposedLayoutINS4_7SwizzleILi1ELi4ELi3EEENS4_18smem_ptr_flag_bitsILi16EEENST_INS5_IJNSA_ILi8EEESG_EEENS5_IJSG_SB_EEEEEEEvNS4_8identityES12_S1C_vS1D_EENS_8epilogue10collective6detail29Sm90TmaWarpSpecializedAdapterINS1G_15DefaultEpilogueISI_SJ_SJ_NS1F_6thread17LinearCombinationISI_Li1EffLNS1K_9ScaleType4KindE0ELNS_15FloatRoundStyleE2ESI_EENS1_15EpilogueDefaultEEEEEvvEEEEvNT_6ParamsE,"a",@progbits
	.sectionflags	@""
	.align	4
.nv.constant0._ZN7cutlass13device_kernelINS_4gemm6kernel13GemmUniversalIN4cute5tupleIJiiiiEEENS1_10collective13CollectiveMmaINS1_34MainloopSm90TmaGmmaWarpSpecializedILi13ENS5_IJNS4_1CILi1EEESB_SB_EEENS1_35KernelTmaWarpSpecializedCooperativeEEENS5_IJNSA_ILi512EEENSA_ILi16EEESG_EEENS_6half_tENS5_IJlSB_lEEESI_SJ_NS4_8TiledMMAINS4_8MMA_AtomIJNS4_4SM904GMMA25MMA_64x16x16_F32F16F16_SSILNSN_5MajorE0ELSP_0ELNSN_7ScaleInE1ELSQ_1EEEEEENS4_6LayoutINS5_IJNSA_ILi2EEESB_SB_EEENS5_IJSB_NSA_ILi0EEESW_EEEEENS5_IJNS4_10UnderscoreESZ_SZ_EEEEENS4_13SM90_TMA_LOADENS4_14ComposedLayoutINS4_7SwizzleILi1ELi4ELi3EEENS4_18smem_ptr_flag_bitsILi16EEENST_INS5_IJNSA_ILi8EEESG_EEENS5_IJSG_SB_EEEEEEEvNS4_8identityES12_S1C_vS1D_EENS_8epilogue10collective6detail29Sm90TmaWarpSpecializedAdapterINS1G_15DefaultEpilogueISI_SJ_SJ_NS1F_6thread17LinearCombinationISI_Li1EffLNS1K_9ScaleType4KindE0ELNS_15FloatRoundStyleE2ESI_EENS1_15EpilogueDefaultEEEEEvvEEEEvNT_6ParamsE:
	.zero		1664


//--------------------- SYMBOLS --------------------------

	.type		.nv.reservedSmem.offset0,@object
	.size		.nv.reservedSmem.offset0,0x4
	.type		__assertfail,@function
